//
// Generated by NVIDIA NVVM Compiler
//
// Compiler Build ID: CL-36424714
// Cuda compilation tools, release 13.0, V13.0.88
// Based on NVVM 20.0.0
//

.version 9.0
.target sm_100
.address_size 64

	// .globl	_Z26initializeFlowExcessHeightPiS_S_ii

.visible .entry _Z26initializeFlowExcessHeightPiS_S_ii(
	.param .u64 .ptr .align 1 _Z26initializeFlowExcessHeightPiS_S_ii_param_0,
	.param .u64 .ptr .align 1 _Z26initializeFlowExcessHeightPiS_S_ii_param_1,
	.param .u64 .ptr .align 1 _Z26initializeFlowExcessHeightPiS_S_ii_param_2,
	.param .u32 _Z26initializeFlowExcessHeightPiS_S_ii_param_3,
	.param .u32 _Z26initializeFlowExcessHeightPiS_S_ii_param_4
)
{
	.reg .pred 	%p<12>;
	.reg .b32 	%r<37>;
	.reg .b64 	%rd<19>;

	ld.param.u64 	%rd5, [_Z26initializeFlowExcessHeightPiS_S_ii_param_0];
	ld.param.u64 	%rd3, [_Z26initializeFlowExcessHeightPiS_S_ii_param_1];
	ld.param.u64 	%rd4, [_Z26initializeFlowExcessHeightPiS_S_ii_param_2];
	ld.param.u32 	%r16, [_Z26initializeFlowExcessHeightPiS_S_ii_param_3];
	ld.param.u32 	%r17, [_Z26initializeFlowExcessHeightPiS_S_ii_param_4];
	cvta.to.global.u64 	%rd1, %rd5;
	mov.u32 	%r18, %ctaid.x;
	mov.u32 	%r19, %ntid.x;
	mov.u32 	%r20, %tid.x;
	mad.lo.s32 	%r1, %r18, %r19, %r20;
	setp.ge.s32 	%p1, %r1, %r16;
	@%p1 bra 	$L__BB0_14;
	setp.lt.s32 	%p2, %r16, 1;
	@%p2 bra 	$L__BB0_13;
	mul.lo.s32 	%r2, %r16, %r1;
	and.b32  	%r3, %r16, 7;
	setp.lt.u32 	%p3, %r16, 8;
	mov.b32 	%r35, 0;
	@%p3 bra 	$L__BB0_5;
	and.b32  	%r35, %r16, 2147483640;
	neg.s32 	%r33, %r35;
	add.s64 	%rd2, %rd1, 16;
	mov.u32 	%r32, %r2;
$L__BB0_4:
	.pragma "nounroll";
	mul.wide.s32 	%rd6, %r32, 4;
	add.s64 	%rd7, %rd2, %rd6;
	mov.b32 	%r22, 0;
	st.global.u32 	[%rd7+-16], %r22;
	st.global.u32 	[%rd7+-12], %r22;
	st.global.u32 	[%rd7+-8], %r22;
	st.global.u32 	[%rd7+-4], %r22;
	st.global.u32 	[%rd7], %r22;
	st.global.u32 	[%rd7+4], %r22;
	st.global.u32 	[%rd7+8], %r22;
	st.global.u32 	[%rd7+12], %r22;
	add.s32 	%r33, %r33, 8;
	add.s32 	%r32, %r32, 8;
	setp.ne.s32 	%p4, %r33, 0;
	@%p4 bra 	$L__BB0_4;
$L__BB0_5:
	setp.eq.s32 	%p5, %r3, 0;
	@%p5 bra 	$L__BB0_13;
	and.b32  	%r11, %r16, 3;
	setp.lt.u32 	%p6, %r3, 4;
	@%p6 bra 	$L__BB0_8;
	add.s32 	%r23, %r35, %r2;
	mul.wide.s32 	%rd8, %r23, 4;
	add.s64 	%rd9, %rd1, %rd8;
	mov.b32 	%r24, 0;
	st.global.u32 	[%rd9], %r24;
	st.global.u32 	[%rd9+4], %r24;
	st.global.u32 	[%rd9+8], %r24;
	st.global.u32 	[%rd9+12], %r24;
	add.s32 	%r35, %r35, 4;
$L__BB0_8:
	setp.eq.s32 	%p7, %r11, 0;
	@%p7 bra 	$L__BB0_13;
	setp.eq.s32 	%p8, %r11, 1;
	@%p8 bra 	$L__BB0_11;
	add.s32 	%r25, %r35, %r2;
	mul.wide.s32 	%rd10, %r25, 4;
	add.s64 	%rd11, %rd1, %rd10;
	mov.b32 	%r26, 0;
	st.global.u32 	[%rd11], %r26;
	st.global.u32 	[%rd11+4], %r26;
	add.s32 	%r35, %r35, 2;
$L__BB0_11:
	and.b32  	%r27, %r16, 1;
	setp.eq.b32 	%p9, %r27, 1;
	not.pred 	%p10, %p9;
	@%p10 bra 	$L__BB0_13;
	add.s32 	%r28, %r35, %r2;
	mul.wide.s32 	%rd12, %r28, 4;
	add.s64 	%rd13, %rd1, %rd12;
	mov.b32 	%r29, 0;
	st.global.u32 	[%rd13], %r29;
$L__BB0_13:
	setp.eq.s32 	%p11, %r1, %r17;
	selp.b32 	%r30, 1000000, 0, %p11;
	cvta.to.global.u64 	%rd14, %rd3;
	mul.wide.s32 	%rd15, %r1, 4;
	add.s64 	%rd16, %rd14, %rd15;
	st.global.u32 	[%rd16], %r30;
	selp.b32 	%r31, %r16, 0, %p11;
	cvta.to.global.u64 	%rd17, %rd4;
	add.s64 	%rd18, %rd17, %rd15;
	st.global.u32 	[%rd18], %r31;
$L__BB0_14:
	ret;

}
	// .globl	_Z10pushKernelPiS_S_S_i
.visible .entry _Z10pushKernelPiS_S_S_i(
	.param .u64 .ptr .align 1 _Z10pushKernelPiS_S_S_i_param_0,
	.param .u64 .ptr .align 1 _Z10pushKernelPiS_S_S_i_param_1,
	.param .u64 .ptr .align 1 _Z10pushKernelPiS_S_S_i_param_2,
	.param .u64 .ptr .align 1 _Z10pushKernelPiS_S_S_i_param_3,
	.param .u32 _Z10pushKernelPiS_S_S_i_param_4
)
{
	.reg .pred 	%p<17>;
	.reg .b32 	%r<112>;
	.reg .b64 	%rd<48>;

	ld.param.u64 	%rd22, [_Z10pushKernelPiS_S_S_i_param_0];
	ld.param.u64 	%rd23, [_Z10pushKernelPiS_S_S_i_param_1];
	ld.param.u64 	%rd24, [_Z10pushKernelPiS_S_S_i_param_2];
	ld.param.u64 	%rd25, [_Z10pushKernelPiS_S_S_i_param_3];
	ld.param.u32 	%r44, [_Z10pushKernelPiS_S_S_i_param_4];
	cvta.to.global.u64 	%rd1, %rd25;
	cvta.to.global.u64 	%rd2, %rd23;
	cvta.to.global.u64 	%rd3, %rd22;
	cvta.to.global.u64 	%rd4, %rd24;
	mov.u32 	%r45, %ctaid.x;
	mov.u32 	%r46, %ntid.x;
	mul.lo.s32 	%r1, %r45, %r46;
	mov.u32 	%r2, %tid.x;
	add.s32 	%r3, %r1, %r2;
	setp.ge.s32 	%p1, %r3, %r44;
	@%p1 bra 	$L__BB1_23;
	mul.wide.s32 	%rd26, %r3, 4;
	add.s64 	%rd5, %rd4, %rd26;
	ld.global.u32 	%r47, [%rd5];
	min.s32 	%r48, %r47, %r44;
	setp.lt.s32 	%p2, %r48, 1;
	@%p2 bra 	$L__BB1_23;
	mul.lo.s32 	%r4, %r44, %r3;
	add.s64 	%rd6, %rd1, %rd26;
	and.b32  	%r5, %r44, 3;
	setp.lt.u32 	%p3, %r44, 4;
	mov.b32 	%r108, 0;
	@%p3 bra 	$L__BB1_17;
	and.b32  	%r108, %r44, 2147483644;
	neg.s32 	%r107, %r108;
	mad.lo.s32 	%r106, %r44, 3, %r3;
	shl.b32 	%r9, %r44, 2;
	shl.b32 	%r50, %r44, 1;
	add.s32 	%r105, %r3, %r50;
	add.s64 	%rd45, %rd4, 8;
	add.s64 	%rd44, %rd1, 8;
	add.s32 	%r51, %r2, %r44;
	add.s32 	%r102, %r51, %r1;
	mov.u32 	%r103, %r3;
	mov.u32 	%r104, %r4;
$L__BB1_4:
	mul.wide.s32 	%rd28, %r104, 4;
	add.s64 	%rd29, %rd3, %rd28;
	add.s64 	%rd11, %rd29, 8;
	add.s64 	%rd30, %rd2, %rd28;
	add.s64 	%rd12, %rd30, 8;
	ld.global.u32 	%r18, [%rd29];
	ld.global.u32 	%r19, [%rd30];
	setp.le.s32 	%p4, %r18, %r19;
	@%p4 bra 	$L__BB1_7;
	ld.global.u32 	%r52, [%rd6];
	ld.global.u32 	%r53, [%rd44+-8];
	setp.le.s32 	%p5, %r52, %r53;
	@%p5 bra 	$L__BB1_7;
	ld.global.u32 	%r54, [%rd5];
	sub.s32 	%r55, %r18, %r19;
	min.s32 	%r56, %r54, %r55;
	neg.s32 	%r57, %r56;
	atom.global.add.u32 	%r58, [%rd5], %r57;
	atom.global.add.u32 	%r59, [%rd45+-8], %r56;
	atom.global.add.u32 	%r60, [%rd12+-8], %r56;
	mul.wide.s32 	%rd31, %r103, 4;
	add.s64 	%rd32, %rd2, %rd31;
	atom.global.add.u32 	%r61, [%rd32], %r57;
$L__BB1_7:
	ld.global.u32 	%r20, [%rd11+-4];
	ld.global.u32 	%r21, [%rd12+-4];
	setp.le.s32 	%p6, %r20, %r21;
	@%p6 bra 	$L__BB1_10;
	ld.global.u32 	%r62, [%rd6];
	ld.global.u32 	%r63, [%rd44+-4];
	setp.le.s32 	%p7, %r62, %r63;
	@%p7 bra 	$L__BB1_10;
	ld.global.u32 	%r64, [%rd5];
	sub.s32 	%r65, %r20, %r21;
	min.s32 	%r66, %r64, %r65;
	neg.s32 	%r67, %r66;
	atom.global.add.u32 	%r68, [%rd5], %r67;
	atom.global.add.u32 	%r69, [%rd45+-4], %r66;
	atom.global.add.u32 	%r70, [%rd12+-4], %r66;
	mul.wide.s32 	%rd33, %r102, 4;
	add.s64 	%rd34, %rd2, %rd33;
	atom.global.add.u32 	%r71, [%rd34], %r67;
$L__BB1_10:
	ld.global.u32 	%r22, [%rd11];
	ld.global.u32 	%r23, [%rd12];
	setp.le.s32 	%p8, %r22, %r23;
	@%p8 bra 	$L__BB1_13;
	ld.global.u32 	%r72, [%rd6];
	ld.global.u32 	%r73, [%rd44];
	setp.le.s32 	%p9, %r72, %r73;
	@%p9 bra 	$L__BB1_13;
	ld.global.u32 	%r74, [%rd5];
	sub.s32 	%r75, %r22, %r23;
	min.s32 	%r76, %r74, %r75;
	neg.s32 	%r77, %r76;
	atom.global.add.u32 	%r78, [%rd5], %r77;
	atom.global.add.u32 	%r79, [%rd45], %r76;
	atom.global.add.u32 	%r80, [%rd12], %r76;
	mul.wide.s32 	%rd35, %r105, 4;
	add.s64 	%rd36, %rd2, %rd35;
	atom.global.add.u32 	%r81, [%rd36], %r77;
$L__BB1_13:
	ld.global.u32 	%r24, [%rd11+4];
	ld.global.u32 	%r25, [%rd12+4];
	setp.le.s32 	%p10, %r24, %r25;
	@%p10 bra 	$L__BB1_16;
	ld.global.u32 	%r82, [%rd6];
	ld.global.u32 	%r83, [%rd44+4];
	setp.le.s32 	%p11, %r82, %r83;
	@%p11 bra 	$L__BB1_16;
	ld.global.u32 	%r84, [%rd5];
	sub.s32 	%r85, %r24, %r25;
	min.s32 	%r86, %r84, %r85;
	neg.s32 	%r87, %r86;
	atom.global.add.u32 	%r88, [%rd5], %r87;
	atom.global.add.u32 	%r89, [%rd45+4], %r86;
	atom.global.add.u32 	%r90, [%rd12+4], %r86;
	mul.wide.s32 	%rd37, %r106, 4;
	add.s64 	%rd38, %rd2, %rd37;
	atom.global.add.u32 	%r91, [%rd38], %r87;
$L__BB1_16:
	add.s32 	%r107, %r107, 4;
	add.s32 	%r106, %r106, %r9;
	add.s32 	%r105, %r105, %r9;
	add.s32 	%r104, %r104, 4;
	add.s64 	%rd45, %rd45, 16;
	add.s64 	%rd44, %rd44, 16;
	add.s32 	%r103, %r103, %r9;
	add.s32 	%r102, %r102, %r9;
	setp.ne.s32 	%p12, %r107, 0;
	@%p12 bra 	$L__BB1_4;
$L__BB1_17:
	setp.eq.s32 	%p13, %r5, 0;
	@%p13 bra 	$L__BB1_23;
	mad.lo.s32 	%r111, %r108, %r44, %r3;
	mul.wide.u32 	%rd39, %r108, 4;
	add.s64 	%rd47, %rd4, %rd39;
	add.s64 	%rd46, %rd1, %rd39;
	add.s32 	%r110, %r108, %r4;
	neg.s32 	%r109, %r5;
$L__BB1_19:
	.pragma "nounroll";
	mul.wide.s32 	%rd40, %r110, 4;
	add.s64 	%rd19, %rd2, %rd40;
	add.s64 	%rd41, %rd3, %rd40;
	ld.global.u32 	%r39, [%rd41];
	ld.global.u32 	%r40, [%rd19];
	setp.le.s32 	%p14, %r39, %r40;
	@%p14 bra 	$L__BB1_22;
	ld.global.u32 	%r92, [%rd6];
	ld.global.u32 	%r93, [%rd46];
	setp.le.s32 	%p15, %r92, %r93;
	@%p15 bra 	$L__BB1_22;
	ld.global.u32 	%r94, [%rd5];
	sub.s32 	%r95, %r39, %r40;
	min.s32 	%r96, %r94, %r95;
	neg.s32 	%r97, %r96;
	atom.global.add.u32 	%r98, [%rd5], %r97;
	atom.global.add.u32 	%r99, [%rd47], %r96;
	atom.global.add.u32 	%r100, [%rd19], %r96;
	mul.wide.s32 	%rd42, %r111, 4;
	add.s64 	%rd43, %rd2, %rd42;
	atom.global.add.u32 	%r101, [%rd43], %r97;
$L__BB1_22:
	add.s32 	%r111, %r111, %r44;
	add.s64 	%rd47, %rd47, 4;
	add.s64 	%rd46, %rd46, 4;
	add.s32 	%r110, %r110, 1;
	add.s32 	%r109, %r109, 1;
	setp.ne.s32 	%p16, %r109, 0;
	@%p16 bra 	$L__BB1_19;
$L__BB1_23:
	ret;

}
	// .globl	_Z13relabelKernelPiS_S_S_i
.visible .entry _Z13relabelKernelPiS_S_S_i(
	.param .u64 .ptr .align 1 _Z13relabelKernelPiS_S_S_i_param_0,
	.param .u64 .ptr .align 1 _Z13relabelKernelPiS_S_S_i_param_1,
	.param .u64 .ptr .align 1 _Z13relabelKernelPiS_S_S_i_param_2,
	.param .u64 .ptr .align 1 _Z13relabelKernelPiS_S_S_i_param_3,
	.param .u32 _Z13relabelKernelPiS_S_S_i_param_4
)
{
	.reg .pred 	%p<28>;
	.reg .b32 	%r<142>;
	.reg .b64 	%rd<37>;

	ld.param.u64 	%rd18, [_Z13relabelKernelPiS_S_S_i_param_0];
	ld.param.u64 	%rd19, [_Z13relabelKernelPiS_S_S_i_param_1];
	ld.param.u64 	%rd17, [_Z13relabelKernelPiS_S_S_i_param_2];
	ld.param.u64 	%rd20, [_Z13relabelKernelPiS_S_S_i_param_3];
	ld.param.u32 	%r53, [_Z13relabelKernelPiS_S_S_i_param_4];
	cvta.to.global.u64 	%rd1, %rd19;
	cvta.to.global.u64 	%rd2, %rd18;
	cvta.to.global.u64 	%rd3, %rd20;
	mov.u32 	%r54, %ctaid.x;
	mov.u32 	%r55, %ntid.x;
	mov.u32 	%r56, %tid.x;
	mad.lo.s32 	%r1, %r54, %r55, %r56;
	setp.ge.s32 	%p1, %r1, %r53;
	@%p1 bra 	$L__BB2_45;
	cvta.to.global.u64 	%rd21, %rd17;
	mul.wide.s32 	%rd22, %r1, 4;
	add.s64 	%rd23, %rd21, %rd22;
	ld.global.u32 	%r57, [%rd23];
	setp.lt.s32 	%p2, %r57, 1;
	@%p2 bra 	$L__BB2_45;
	setp.lt.s32 	%p3, %r53, 1;
	mov.b32 	%r118, 1000000;
	@%p3 bra 	$L__BB2_43;
	mul.lo.s32 	%r2, %r53, %r1;
	and.b32  	%r3, %r53, 7;
	setp.lt.u32 	%p4, %r53, 8;
	mov.b32 	%r118, 1000000;
	mov.b32 	%r134, 0;
	@%p4 bra 	$L__BB2_22;
	and.b32  	%r134, %r53, 2147483640;
	neg.s32 	%r116, %r134;
	add.s64 	%rd4, %rd2, 16;
	add.s64 	%rd5, %rd1, 16;
	add.s64 	%rd36, %rd3, 16;
	mov.b32 	%r118, 1000000;
	mov.u32 	%r115, %r2;
$L__BB2_5:
	.pragma "nounroll";
	mul.wide.s32 	%rd24, %r115, 4;
	add.s64 	%rd8, %rd4, %rd24;
	add.s64 	%rd9, %rd5, %rd24;
	ld.global.u32 	%r63, [%rd8+-16];
	ld.global.u32 	%r64, [%rd9+-16];
	setp.le.s32 	%p5, %r63, %r64;
	@%p5 bra 	$L__BB2_7;
	ld.global.u32 	%r65, [%rd36+-16];
	min.s32 	%r118, %r118, %r65;
$L__BB2_7:
	ld.global.u32 	%r66, [%rd8+-12];
	ld.global.u32 	%r67, [%rd9+-12];
	setp.le.s32 	%p6, %r66, %r67;
	@%p6 bra 	$L__BB2_9;
	ld.global.u32 	%r68, [%rd36+-12];
	min.s32 	%r118, %r118, %r68;
$L__BB2_9:
	ld.global.u32 	%r69, [%rd8+-8];
	ld.global.u32 	%r70, [%rd9+-8];
	setp.le.s32 	%p7, %r69, %r70;
	@%p7 bra 	$L__BB2_11;
	ld.global.u32 	%r71, [%rd36+-8];
	min.s32 	%r118, %r118, %r71;
$L__BB2_11:
	ld.global.u32 	%r72, [%rd8+-4];
	ld.global.u32 	%r73, [%rd9+-4];
	setp.le.s32 	%p8, %r72, %r73;
	@%p8 bra 	$L__BB2_13;
	ld.global.u32 	%r74, [%rd36+-4];
	min.s32 	%r118, %r118, %r74;
$L__BB2_13:
	ld.global.u32 	%r75, [%rd8];
	ld.global.u32 	%r76, [%rd9];
	setp.le.s32 	%p9, %r75, %r76;
	@%p9 bra 	$L__BB2_15;
	ld.global.u32 	%r77, [%rd36];
	min.s32 	%r118, %r118, %r77;
$L__BB2_15:
	ld.global.u32 	%r78, [%rd8+4];
	ld.global.u32 	%r79, [%rd9+4];
	setp.le.s32 	%p10, %r78, %r79;
	@%p10 bra 	$L__BB2_17;
	ld.global.u32 	%r80, [%rd36+4];
	min.s32 	%r118, %r118, %r80;
$L__BB2_17:
	ld.global.u32 	%r81, [%rd8+8];
	ld.global.u32 	%r82, [%rd9+8];
	setp.le.s32 	%p11, %r81, %r82;
	@%p11 bra 	$L__BB2_19;
	ld.global.u32 	%r83, [%rd36+8];
	min.s32 	%r118, %r118, %r83;
$L__BB2_19:
	ld.global.u32 	%r84, [%rd8+12];
	ld.global.u32 	%r85, [%rd9+12];
	setp.le.s32 	%p12, %r84, %r85;
	@%p12 bra 	$L__BB2_21;
	ld.global.u32 	%r86, [%rd36+12];
	min.s32 	%r118, %r118, %r86;
$L__BB2_21:
	add.s32 	%r116, %r116, 8;
	add.s32 	%r115, %r115, 8;
	add.s64 	%rd36, %rd36, 32;
	setp.ne.s32 	%p13, %r116, 0;
	@%p13 bra 	$L__BB2_5;
$L__BB2_22:
	setp.eq.s32 	%p14, %r3, 0;
	@%p14 bra 	$L__BB2_43;
	and.b32  	%r30, %r53, 3;
	setp.lt.u32 	%p15, %r3, 4;
	@%p15 bra 	$L__BB2_33;
	add.s32 	%r88, %r134, %r2;
	mul.wide.s32 	%rd25, %r88, 4;
	add.s64 	%rd11, %rd2, %rd25;
	ld.global.u32 	%r89, [%rd11];
	add.s64 	%rd12, %rd1, %rd25;
	ld.global.u32 	%r90, [%rd12];
	setp.le.s32 	%p16, %r89, %r90;
	mul.wide.u32 	%rd26, %r134, 4;
	add.s64 	%rd13, %rd3, %rd26;
	@%p16 bra 	$L__BB2_26;
	ld.global.u32 	%r91, [%rd13];
	min.s32 	%r118, %r118, %r91;
$L__BB2_26:
	ld.global.u32 	%r92, [%rd11+4];
	ld.global.u32 	%r93, [%rd12+4];
	setp.le.s32 	%p17, %r92, %r93;
	@%p17 bra 	$L__BB2_28;
	ld.global.u32 	%r94, [%rd13+4];
	min.s32 	%r118, %r118, %r94;
$L__BB2_28:
	ld.global.u32 	%r95, [%rd11+8];
	ld.global.u32 	%r96, [%rd12+8];
	setp.le.s32 	%p18, %r95, %r96;
	@%p18 bra 	$L__BB2_30;
	ld.global.u32 	%r97, [%rd13+8];
	min.s32 	%r118, %r118, %r97;
$L__BB2_30:
	ld.global.u32 	%r98, [%rd11+12];
	ld.global.u32 	%r99, [%rd12+12];
	setp.le.s32 	%p19, %r98, %r99;
	@%p19 bra 	$L__BB2_32;
	ld.global.u32 	%r100, [%rd13+12];
	min.s32 	%r118, %r118, %r100;
$L__BB2_32:
	add.s32 	%r134, %r134, 4;
$L__BB2_33:
	setp.eq.s32 	%p20, %r30, 0;
	@%p20 bra 	$L__BB2_43;
	setp.eq.s32 	%p21, %r30, 1;
	@%p21 bra 	$L__BB2_40;
	add.s32 	%r102, %r134, %r2;
	mul.wide.s32 	%rd27, %r102, 4;
	add.s64 	%rd14, %rd2, %rd27;
	ld.global.u32 	%r103, [%rd14];
	add.s64 	%rd15, %rd1, %rd27;
	ld.global.u32 	%r104, [%rd15];
	setp.le.s32 	%p22, %r103, %r104;
	mul.wide.u32 	%rd28, %r134, 4;
	add.s64 	%rd16, %rd3, %rd28;
	@%p22 bra 	$L__BB2_37;
	ld.global.u32 	%r105, [%rd16];
	min.s32 	%r118, %r118, %r105;
$L__BB2_37:
	ld.global.u32 	%r106, [%rd14+4];
	ld.global.u32 	%r107, [%rd15+4];
	setp.le.s32 	%p23, %r106, %r107;
	@%p23 bra 	$L__BB2_39;
	ld.global.u32 	%r108, [%rd16+4];
	min.s32 	%r118, %r118, %r108;
$L__BB2_39:
	add.s32 	%r134, %r134, 2;
$L__BB2_40:
	and.b32  	%r109, %r53, 1;
	setp.eq.b32 	%p24, %r109, 1;
	not.pred 	%p25, %p24;
	@%p25 bra 	$L__BB2_43;
	add.s32 	%r110, %r134, %r2;
	mul.wide.s32 	%rd29, %r110, 4;
	add.s64 	%rd30, %rd2, %rd29;
	ld.global.u32 	%r111, [%rd30];
	add.s64 	%rd31, %rd1, %rd29;
	ld.global.u32 	%r112, [%rd31];
	setp.le.s32 	%p26, %r111, %r112;
	@%p26 bra 	$L__BB2_43;
	mul.wide.u32 	%rd32, %r134, 4;
	add.s64 	%rd33, %rd3, %rd32;
	ld.global.u32 	%r113, [%rd33];
	min.s32 	%r118, %r118, %r113;
$L__BB2_43:
	setp.gt.s32 	%p27, %r118, 999999;
	@%p27 bra 	$L__BB2_45;
	add.s32 	%r114, %r118, 1;
	add.s64 	%rd35, %rd3, %rd22;
	st.global.u32 	[%rd35], %r114;
$L__BB2_45:
	ret;

}


// ===== COMPILED SASS (sm_100) =====

	.target	sm_100

	.elftype	@"ET_EXEC"


//--------------------- .note.nv.tkinfo           --------------------------
	.section	.note.nv.tkinfo,"",@"SHT_NOTE"
	.sectionflags	@"SHF_NOTE_NV_TKINFO"
	.tkinfo
        /*0018*/ 	.word	0x00000002
        /*0030*/ 	.string	""
        /*0030*/ 	.string	"ptxas"
        /*0030*/ 	.string	"Cuda compilation tools, release 13.0, V13.0.88"
        /*0030*/ 	.string	"Build cuda_13.0.r13.0/compiler.36424714_0"
        /*0030*/ 	.string	"-arch sm_100 -m 64 "



//--------------------- .note.nv.cuinfo           --------------------------
	.section	.note.nv.cuinfo,"",@"SHT_NOTE"
	.sectionflags	@"SHF_NOTE_NV_CUINFO"
        /*0018*/ 	.short	0x0002
        /*001a*/ 	.short	0x0064
        /*001c*/ 	.short	0x0082
	.zero		2


//--------------------- .nv.info                  --------------------------
	.section	.nv.info,"",@"SHT_CUDA_INFO"
	.align	4


	//----- nvinfo : EIATTR_REGCOUNT
	.align		4
        /*0000*/ 	.byte	0x04, 0x2f
        /*0002*/ 	.short	(.L_1 - .L_0)
	.align		4
.L_0:
        /*0004*/ 	.word	index@(_Z26initializeFlowExcessHeightPiS_S_ii)
        /*0008*/ 	.word	0x00000010


	//----- nvinfo : EIATTR_FRAME_SIZE
	.align		4
.L_1:
        /*000c*/ 	.byte	0x04, 0x11
        /*000e*/ 	.short	(.L_3 - .L_2)
	.align		4
.L_2:
        /*0010*/ 	.word	index@(_Z26initializeFlowExcessHeightPiS_S_ii)
        /*0014*/ 	.word	0x00000000


	//----- nvinfo : EIATTR_REGCOUNT
	.align		4
.L_3:
        /*0018*/ 	.byte	0x04, 0x2f
        /*001a*/ 	.short	(.L_5 - .L_4)
	.align		4
.L_4:
        /*001c*/ 	.word	index@(_Z10pushKernelPiS_S_S_i)
        /*0020*/ 	.word	0x00000020


	//----- nvinfo : EIATTR_FRAME_SIZE
	.align		4
.L_5:
        /*0024*/ 	.byte	0x04, 0x11
        /*0026*/ 	.short	(.L_7 - .L_6)
	.align		4
.L_6:
        /*0028*/ 	.word	index@(_Z10pushKernelPiS_S_S_i)
        /*002c*/ 	.word	0x00000000


	//----- nvinfo : EIATTR_REGCOUNT
	.align		4
.L_7:
        /*0030*/ 	.byte	0x04, 0x2f
        /*0032*/ 	.short	(.L_9 - .L_8)
	.align		4
.L_8:
        /*0034*/ 	.word	index@(_Z13relabelKernelPiS_S_S_i)
        /*0038*/ 	.word	0x0000001c


	//----- nvinfo : EIATTR_FRAME_SIZE
	.align		4
.L_9:
        /*003c*/ 	.byte	0x04, 0x11
        /*003e*/ 	.short	(.L_11 - .L_10)
	.align		4
.L_10:
        /*0040*/ 	.word	index@(_Z13relabelKernelPiS_S_S_i)
        /*0044*/ 	.word	0x00000000


	//----- nvinfo : EIATTR_MIN_STACK_SIZE
	.align		4
.L_11:
        /*0048*/ 	.byte	0x04, 0x12
        /*004a*/ 	.short	(.L_13 - .L_12)
	.align		4
.L_12:
        /*004c*/ 	.word	index@(_Z13relabelKernelPiS_S_S_i)
        /*0050*/ 	.word	0x00000000


	//----- nvinfo : EIATTR_MIN_STACK_SIZE
	.align		4
.L_13:
        /*0054*/ 	.byte	0x04, 0x12
        /*0056*/ 	.short	(.L_15 - .L_14)
	.align		4
.L_14:
        /*0058*/ 	.word	index@(_Z10pushKernelPiS_S_S_i)
        /*005c*/ 	.word	0x00000000


	//----- nvinfo : EIATTR_MIN_STACK_SIZE
	.align		4
.L_15:
        /*0060*/ 	.byte	0x04, 0x12
        /*0062*/ 	.short	(.L_17 - .L_16)
	.align		4
.L_16:
        /*0064*/ 	.word	index@(_Z26initializeFlowExcessHeightPiS_S_ii)
        /*0068*/ 	.word	0x00000000
.L_17:


//--------------------- .nv.compat                --------------------------
	.section	.nv.compat,"",@"SHT_CUDA_COMPAT_INFO"
	.align	4
        /*0000*/ 	.byte	0x02, 0x09, 0x00, 0x00, 0x02, 0x02, 0x01, 0x00, 0x02, 0x05, 0x05, 0x00, 0x03, 0x07, 0x01, 0x01
        /*0010*/ 	.byte	0x02, 0x03, 0x00, 0x00, 0x02, 0x06, 0x01, 0x00, 0x04, 0x0b, 0x08, 0x00, 0x09, 0x00, 0x00, 0x00
        /*0020*/ 	.byte	0x00, 0x00, 0x00, 0x00


//--------------------- .nv.info._Z13relabelKernelPiS_S_S_i --------------------------
	.section	.nv.info._Z13relabelKernelPiS_S_S_i,"",@"SHT_CUDA_INFO"
	.sectionflags	@""
	.align	4


	//----- nvinfo : EIATTR_CUDA_API_VERSION
	.align		4
        /*0000*/ 	.byte	0x04, 0x37
        /*0002*/ 	.short	(.L_19 - .L_18)
.L_18:
        /*0004*/ 	.word	0x00000082


	//----- nvinfo : EIATTR_KPARAM_INFO
	.align		4
.L_19:
        /*0008*/ 	.byte	0x04, 0x17
        /*000a*/ 	.short	(.L_21 - .L_20)
.L_20:
        /*000c*/ 	.word	0x00000000
        /*0010*/ 	.short	0x0004
        /*0012*/ 	.short	0x0020
        /*0014*/ 	.byte	0x00, 0xf0, 0x11, 0x00


	//----- nvinfo : EIATTR_KPARAM_INFO
	.align		4
.L_21:
        /*0018*/ 	.byte	0x04, 0x17
        /*001a*/ 	.short	(.L_23 - .L_22)
.L_22:
        /*001c*/ 	.word	0x00000000
        /*0020*/ 	.short	0x0003
        /*0022*/ 	.short	0x0018
        /*0024*/ 	.byte	0x00, 0xf5, 0x21, 0x00


	//----- nvinfo : EIATTR_KPARAM_INFO
	.align		4
.L_23:
        /*0028*/ 	.byte	0x04, 0x17
        /*002a*/ 	.short	(.L_25 - .L_24)
.L_24:
        /*002c*/ 	.word	0x00000000
        /*0030*/ 	.short	0x0002
        /*0032*/ 	.short	0x0010
        /*0034*/ 	.byte	0x00, 0xf5, 0x21, 0x00


	//----- nvinfo : EIATTR_KPARAM_INFO
	.align		4
.L_25:
        /*0038*/ 	.byte	0x04, 0x17
        /*003a*/ 	.short	(.L_27 - .L_26)
.L_26:
        /*003c*/ 	.word	0x00000000
        /*0040*/ 	.short	0x0001
        /*0042*/ 	.short	0x0008
        /*0044*/ 	.byte	0x00, 0xf5, 0x21, 0x00


	//----- nvinfo : EIATTR_KPARAM_INFO
	.align		4
.L_27:
        /*0048*/ 	.byte	0x04, 0x17
        /*004a*/ 	.short	(.L_29 - .L_28)
.L_28:
        /*004c*/ 	.word	0x00000000
        /*0050*/ 	.short	0x0000
        /*0052*/ 	.short	0x0000
        /*0054*/ 	.byte	0x00, 0xf5, 0x21, 0x00


	//----- nvinfo : EIATTR_SPARSE_MMA_MASK
	.align		4
.L_29:
        /*0058*/ 	.byte	0x03, 0x50
        /*005a*/ 	.short	0x0000


	//----- nvinfo : EIATTR_MAXREG_COUNT
	.align		4
        /*005c*/ 	.byte	0x03, 0x1b
        /*005e*/ 	.short	0x00ff


	//----- nvinfo : EIATTR_MERCURY_ISA_VERSION
	.align		4
        /*0060*/ 	.byte	0x03, 0x5f
        /*0062*/ 	.short	0x0101


	//----- nvinfo : EIATTR_VRC_CTA_INIT_COUNT
	.align		4
        /*0064*/ 	.byte	0x02, 0x4a
	.zero		1
	.zero		1


	//----- nvinfo : EIATTR_EXIT_INSTR_OFFSETS
	.align		4
        /*0068*/ 	.byte	0x04, 0x1c
        /*006a*/ 	.short	(.L_31 - .L_30)


	//   ....[0]....
.L_30:
        /*006c*/ 	.word	0x00000070


	//   ....[1]....
        /*0070*/ 	.word	0x000000d0


	//   ....[2]....
        /*0074*/ 	.word	0x00000a70


	//   ....[3]....
        /*0078*/ 	.word	0x00000ac0


	//----- nvinfo : EIATTR_CRS_STACK_SIZE
	.align		4
.L_31:
        /*007c*/ 	.byte	0x04, 0x1e
        /*007e*/ 	.short	(.L_33 - .L_32)
.L_32:
        /*0080*/ 	.word	0x00000000


	//----- nvinfo : EIATTR_CBANK_PARAM_SIZE
	.align		4
.L_33:
        /*0084*/ 	.byte	0x03, 0x19
        /*0086*/ 	.short	0x0024


	//----- nvinfo : EIATTR_PARAM_CBANK
	.align		4
        /*0088*/ 	.byte	0x04, 0x0a
        /*008a*/ 	.short	(.L_35 - .L_34)
	.align		4
.L_34:
        /*008c*/ 	.word	index@(.nv.constant0._Z13relabelKernelPiS_S_S_i)
        /*0090*/ 	.short	0x0380
        /*0092*/ 	.short	0x0024


	//----- nvinfo : EIATTR_SW_WAR
	.align		4
.L_35:
        /*0094*/ 	.byte	0x04, 0x36
        /*0096*/ 	.short	(.L_37 - .L_36)
.L_36:
        /*0098*/ 	.word	0x00000008
.L_37:


//--------------------- .nv.info._Z10pushKernelPiS_S_S_i --------------------------
	.section	.nv.info._Z10pushKernelPiS_S_S_i,"",@"SHT_CUDA_INFO"
	.sectionflags	@""
	.align	4


	//----- nvinfo : EIATTR_CUDA_API_VERSION
	.align		4
        /*0000*/ 	.byte	0x04, 0x37
        /*0002*/ 	.short	(.L_39 - .L_38)
.L_38:
        /*0004*/ 	.word	0x00000082


	//----- nvinfo : EIATTR_KPARAM_INFO
	.align		4
.L_39:
        /*0008*/ 	.byte	0x04, 0x17
        /*000a*/ 	.short	(.L_41 - .L_40)
.L_40:
        /*000c*/ 	.word	0x00000000
        /*0010*/ 	.short	0x0004
        /*0012*/ 	.short	0x0020
        /*0014*/ 	.byte	0x00, 0xf0, 0x11, 0x00


	//----- nvinfo : EIATTR_KPARAM_INFO
	.align		4
.L_41:
        /*0018*/ 	.byte	0x04, 0x17
        /*001a*/ 	.short	(.L_43 - .L_42)
.L_42:
        /*001c*/ 	.word	0x00000000
        /*0020*/ 	.short	0x0003
        /*0022*/ 	.short	0x0018
        /*0024*/ 	.byte	0x00, 0xf5, 0x21, 0x00


	//----- nvinfo : EIATTR_KPARAM_INFO
	.align		4
.L_43:
        /*0028*/ 	.byte	0x04, 0x17
        /*002a*/ 	.short	(.L_45 - .L_44)
.L_44:
        /*002c*/ 	.word	0x00000000
        /*0030*/ 	.short	0x0002
        /*0032*/ 	.short	0x0010
        /*0034*/ 	.byte	0x00, 0xf5, 0x21, 0x00


	//----- nvinfo : EIATTR_KPARAM_INFO
	.align		4
.L_45:
        /*0038*/ 	.byte	0x04, 0x17
        /*003a*/ 	.short	(.L_47 - .L_46)
.L_46:
        /*003c*/ 	.word	0x00000000
        /*0040*/ 	.short	0x0001
        /*0042*/ 	.short	0x0008
        /*0044*/ 	.byte	0x00, 0xf5, 0x21, 0x00


	//----- nvinfo : EIATTR_KPARAM_INFO
	.align		4
.L_47:
        /*0048*/ 	.byte	0x04, 0x17
        /*004a*/ 	.short	(.L_49 - .L_48)
.L_48:
        /*004c*/ 	.word	0x00000000
        /*0050*/ 	.short	0x0000
        /*0052*/ 	.short	0x0000
        /*0054*/ 	.byte	0x00, 0xf5, 0x21, 0x00


	//----- nvinfo : EIATTR_SPARSE_MMA_MASK
	.align		4
.L_49:
        /*0058*/ 	.byte	0x03, 0x50
        /*005a*/ 	.short	0x0000


	//----- nvinfo : EIATTR_MAXREG_COUNT
	.align		4
        /*005c*/ 	.byte	0x03, 0x1b
        /*005e*/ 	.short	0x00ff


	//----- nvinfo : EIATTR_MERCURY_ISA_VERSION
	.align		4
        /*0060*/ 	.byte	0x03, 0x5f
        /*0062*/ 	.short	0x0101


	//----- nvinfo : EIATTR_INT_WARP_WIDE_INSTR_OFFSETS
	.align		4
        /*0064*/ 	.byte	0x04, 0x31
        /*0066*/ 	.short	(.L_51 - .L_50)


	//   ....[0]....
.L_50:
        /*0068*/ 	.word	0x00000380


	//   ....[1]....
        /*006c*/ 	.word	0x000003d0


	//   ....[2]....
        /*0070*/ 	.word	0x00000500


	//   ....[3]....
        /*0074*/ 	.word	0x00000550


	//   ....[4]....
        /*0078*/ 	.word	0x00000680


	//   ....[5]....
        /*007c*/ 	.word	0x000006d0


	//   ....[6]....
        /*0080*/ 	.word	0x00000800


	//   ....[7]....
        /*0084*/ 	.word	0x00000860


	//   ....[8]....
        /*0088*/ 	.word	0x00000b80


	//   ....[9]....
        /*008c*/ 	.word	0x00000bf0


	//----- nvinfo : EIATTR_VRC_CTA_INIT_COUNT
	.align		4
.L_51:
        /*0090*/ 	.byte	0x02, 0x4a
	.zero		1
	.zero		1


	//----- nvinfo : EIATTR_EXIT_INSTR_OFFSETS
	.align		4
        /*0094*/ 	.byte	0x04, 0x1c
        /*0096*/ 	.short	(.L_53 - .L_52)


	//   ....[0]....
.L_52:
        /*0098*/ 	.word	0x00000090


	//   ....[1]....
        /*009c*/ 	.word	0x00000100


	//   ....[2]....
        /*00a0*/ 	.word	0x000009c0


	//   ....[3]....
        /*00a4*/ 	.word	0x00000ce0


	//----- nvinfo : EIATTR_CRS_STACK_SIZE
	.align		4
.L_53:
        /*00a8*/ 	.byte	0x04, 0x1e
        /*00aa*/ 	.short	(.L_55 - .L_54)
.L_54:
        /*00ac*/ 	.word	0x00000000


	//----- nvinfo : EIATTR_CBANK_PARAM_SIZE
	.align		4
.L_55:
        /*00b0*/ 	.byte	0x03, 0x19
        /*00b2*/ 	.short	0x0024


	//----- nvinfo : EIATTR_PARAM_CBANK
	.align		4
        /*00b4*/ 	.byte	0x04, 0x0a
        /*00b6*/ 	.short	(.L_57 - .L_56)
	.align		4
.L_56:
        /*00b8*/ 	.word	index@(.nv.constant0._Z10pushKernelPiS_S_S_i)
        /*00bc*/ 	.short	0x0380
        /*00be*/ 	.short	0x0024


	//----- nvinfo : EIATTR_SW_WAR
	.align		4
.L_57:
        /*00c0*/ 	.byte	0x04, 0x36
        /*00c2*/ 	.short	(.L_59 - .L_58)
.L_58:
        /*00c4*/ 	.word	0x00000008
.L_59:


//--------------------- .nv.info._Z26initializeFlowExcessHeightPiS_S_ii --------------------------
	.section	.nv.info._Z26initializeFlowExcessHeightPiS_S_ii,"",@"SHT_CUDA_INFO"
	.sectionflags	@""
	.align	4


	//----- nvinfo : EIATTR_CUDA_API_VERSION
	.align		4
        /*0000*/ 	.byte	0x04, 0x37
        /*0002*/ 	.short	(.L_61 - .L_60)
.L_60:
        /*0004*/ 	.word	0x00000082


	//----- nvinfo : EIATTR_KPARAM_INFO
	.align		4
.L_61:
        /*0008*/ 	.byte	0x04, 0x17
        /*000a*/ 	.short	(.L_63 - .L_62)
.L_62:
        /*000c*/ 	.word	0x00000000
        /*0010*/ 	.short	0x0004
        /*0012*/ 	.short	0x001c
        /*0014*/ 	.byte	0x00, 0xf0, 0x11, 0x00


	//----- nvinfo : EIATTR_KPARAM_INFO
	.align		4
.L_63:
        /*0018*/ 	.byte	0x04, 0x17
        /*001a*/ 	.short	(.L_65 - .L_64)
.L_64:
        /*001c*/ 	.word	0x00000000
        /*0020*/ 	.short	0x0003
        /*0022*/ 	.short	0x0018
        /*0024*/ 	.byte	0x00, 0xf0, 0x11, 0x00


	//----- nvinfo : EIATTR_KPARAM_INFO
	.align		4
.L_65:
        /*0028*/ 	.byte	0x04, 0x17
        /*002a*/ 	.short	(.L_67 - .L_66)
.L_66:
        /*002c*/ 	.word	0x00000000
        /*0030*/ 	.short	0x0002
        /*0032*/ 	.short	0x0010
        /*0034*/ 	.byte	0x00, 0xf5, 0x21, 0x00


	//----- nvinfo : EIATTR_KPARAM_INFO
	.align		4
.L_67:
        /*0038*/ 	.byte	0x04, 0x17
        /*003a*/ 	.short	(.L_69 - .L_68)
.L_68:
        /*003c*/ 	.word	0x00000000
        /*0040*/ 	.short	0x0001
        /*0042*/ 	.short	0x0008
        /*0044*/ 	.byte	0x00, 0xf5, 0x21, 0x00


	//----- nvinfo : EIATTR_KPARAM_INFO
	.align		4
.L_69:
        /*0048*/ 	.byte	0x04, 0x17
        /*004a*/ 	.short	(.L_71 - .L_70)
.L_70:
        /*004c*/ 	.word	0x00000000
        /*0050*/ 	.short	0x0000
        /*0052*/ 	.short	0x0000
        /*0054*/ 	.byte	0x00, 0xf5, 0x21, 0x00


	//----- nvinfo : EIATTR_SPARSE_MMA_MASK
	.align		4
.L_71:
        /*0058*/ 	.byte	0x03, 0x50
        /*005a*/ 	.short	0x0000


	//----- nvinfo : EIATTR_MAXREG_COUNT
	.align		4
        /*005c*/ 	.byte	0x03, 0x1b
        /*005e*/ 	.short	0x00ff


	//----- nvinfo : EIATTR_MERCURY_ISA_VERSION
	.align		4
        /*0060*/ 	.byte	0x03, 0x5f
        /*0062*/ 	.short	0x0101


	//----- nvinfo : EIATTR_VRC_CTA_INIT_COUNT
	.align		4
        /*0064*/ 	.byte	0x02, 0x4a
	.zero		1
	.zero		1


	//----- nvinfo : EIATTR_EXIT_INSTR_OFFSETS
	.align		4
        /*0068*/ 	.byte	0x04, 0x1c
        /*006a*/ 	.short	(.L_73 - .L_72)


	//   ....[0]....
.L_72:
        /*006c*/ 	.word	0x00000070


	//   ....[1]....
        /*0070*/ 	.word	0x000004b0


	//----- nvinfo : EIATTR_CBANK_PARAM_SIZE
	.align		4
.L_73:
        /*0074*/ 	.byte	0x03, 0x19
        /*0076*/ 	.short	0x0020


	//----- nvinfo : EIATTR_PARAM_CBANK
	.align		4
        /*0078*/ 	.byte	0x04, 0x0a
        /*007a*/ 	.short	(.L_75 - .L_74)
	.align		4
.L_74:
        /*007c*/ 	.word	index@(.nv.constant0._Z26initializeFlowExcessHeightPiS_S_ii)
        /*0080*/ 	.short	0x0380
        /*0082*/ 	.short	0x0020


	//----- nvinfo : EIATTR_SW_WAR
	.align		4
.L_75:
        /*0084*/ 	.byte	0x04, 0x36
        /*0086*/ 	.short	(.L_77 - .L_76)
.L_76:
        /*0088*/ 	.word	0x00000008
.L_77:


//--------------------- .nv.callgraph             --------------------------
	.section	.nv.callgraph,"",@"SHT_CUDA_CALLGRAPH"
	.align	4
	.sectionentsize	8
	.align		4
        /*0000*/ 	.word	0x00000000
	.align		4
        /*0004*/ 	.word	0xffffffff
	.align		4
        /*0008*/ 	.word	0x00000000
	.align		4
        /*000c*/ 	.word	0xfffffffe
	.align		4
        /*0010*/ 	.word	0x00000000
	.align		4
        /*0014*/ 	.word	0xfffffffd
	.align		4
        /*0018*/ 	.word	0x00000000
	.align		4
        /*001c*/ 	.word	0xfffffffc


//--------------------- .text._Z13relabelKernelPiS_S_S_i --------------------------
	.section	.text._Z13relabelKernelPiS_S_S_i,"ax",@progbits
	.align	128
        .global         _Z13relabelKernelPiS_S_S_i
        .type           _Z13relabelKernelPiS_S_S_i,@function
        .size           _Z13relabelKernelPiS_S_S_i,(.L_x_26 - _Z13relabelKernelPiS_S_S_i)
        .other          _Z13relabelKernelPiS_S_S_i,@"STO_CUDA_ENTRY STV_DEFAULT"
_Z13relabelKernelPiS_S_S_i:
.text._Z13relabelKernelPiS_S_S_i:
[----:B------:R-:W-:Y:S01]  /*0000*/  LDC R1, c[0x0][0x37c] ;  /* 0x0000df00ff017b82 */ /* 0x000fe20000000800 */
[----:B------:R-:W0:Y:S07]  /*0010*/  S2R R3, SR_TID.X ;  /* 0x0000000000037919 */ /* 0x000e2e0000002100 */
[----:B------:R-:W0:Y:S01]  /*0020*/  S2UR UR4, SR_CTAID.X ;  /* 0x00000000000479c3 */ /* 0x000e220000002500 */
[----:B------:R-:W1:Y:S07]  /*0030*/  LDCU UR16, c[0x0][0x3a0] ;  /* 0x00007400ff1077ac */ /* 0x000e6e0008000800 */
[----:B------:R-:W0:Y:S02]  /*0040*/  LDC R0, c[0x0][0x360] ;  /* 0x0000d800ff007b82 */ /* 0x000e240000000800 */
[----:B0-----:R-:W-:-:S05]  /*0050*/  IMAD R0, R0, UR4, R3 ;  /* 0x0000000400007c24 */ /* 0x001fca000f8e0203 */
[----:B-1----:R-:W-:-:S13]  /*0060*/  ISETP.GE.AND P0, PT, R0, UR16, PT ;  /* 0x0000001000007c0c */ /* 0x002fda000bf06270 */
[----:B------:R-:W-:Y:S05]  /*0070*/  @P0 EXIT ;  /* 0x000000000000094d */ /* 0x000fea0003800000 */
[----:B------:R-:W0:Y:S01]  /*0080*/  LDC.64 R2, c[0x0][0x390] ;  /* 0x0000e400ff027b82 */ /* 0x000e220000000a00 */
[----:B------:R-:W1:Y:S01]  /*0090*/  LDCU.64 UR14, c[0x0][0x358] ;  /* 0x00006b00ff0e77ac */ /* 0x000e620008000a00 */
[----:B0-----:R-:W-:-:S06]  /*00a0*/  IMAD.WIDE R2, R0, 0x4, R2 ;  /* 0x0000000400027825 */ /* 0x001fcc00078e0202 */
[----:B-1----:R-:W2:Y:S02]  /*00b0*/  LDG.E R2, desc[UR14][R2.64] ;  /* 0x0000000e02027981 */ /* 0x002ea4000c1e1900 */
[----:B--2---:R-:W-:-:S13]  /*00c0*/  ISETP.GE.AND P0, PT, R2, 0x1, PT ;  /* 0x000000010200780c */ /* 0x004fda0003f06270 */
[----:B------:R-:W-:Y:S05]  /*00d0*/  @!P0 EXIT ;  /* 0x000000000000894d */ /* 0x000fea0003800000 */
[----:B------:R-:W-:Y:S01]  /*00e0*/  UISETP.GE.AND UP0, UPT, UR16, 0x1, UPT ;  /* 0x000000011000788c */ /* 0x000fe2000bf06270 */
[----:B------:R-:W-:-:S08]  /*00f0*/  IMAD.MOV.U32 R6, RZ, RZ, 0xf4240 ;  /* 0x000f4240ff067424 */ /* 0x000fd000078e00ff */
[----:B------:R-:W-:Y:S05]  /*0100*/  BRA.U !UP0, `(.L_x_0) ;  /* 0x0000000908547547 */ /* 0x000fea000b800000 */
[----:B------:R-:W-:Y:S02]  /*0110*/  UISETP.GE.U32.AND UP1, UPT, UR16, 0x8, UPT ;  /* 0x000000081000788c */ /* 0x000fe4000bf26070 */
[----:B------:R-:W-:Y:S01]  /*0120*/  IMAD R8, R0, UR16, RZ ;  /* 0x0000001000087c24 */ /* 0x000fe2000f8e02ff */
[----:B------:R-:W-:Y:S01]  /*0130*/  ULOP3.LUT UR12, UR16, 0x7, URZ, 0xc0, !UPT ;  /* 0x00000007100c7892 */ /* 0x000fe2000f8ec0ff */
[----:B------:R-:W-:Y:S02]  /*0140*/  IMAD.MOV.U32 R6, RZ, RZ, 0xf4240 ;  /* 0x000f4240ff067424 */ /* 0x000fe400078e00ff */
[----:B------:R-:W-:Y:S01]  /*0150*/  IMAD.MOV.U32 R7, RZ, RZ, RZ ;  /* 0x000000ffff077224 */ /* 0x000fe200078e00ff */
[----:B------:R-:W-:Y:S02]  /*0160*/  UISETP.NE.AND UP0, UPT, UR12, URZ, UPT ;  /* 0x000000ff0c00728c */ /* 0x000fe4000bf05270 */
[----:B------:R-:W-:Y:S09]  /*0170*/  BRA.U !UP1, `(.L_x_1) ;  /* 0x0000000509147547 */ /* 0x000ff2000b800000 */
[----:B------:R-:W0:Y:S01]  /*0180*/  LDCU.128 UR4, c[0x0][0x380] ;  /* 0x00007000ff0477ac */ /* 0x000e220008000c00 */
[----:B------:R-:W-:Y:S02]  /*0190*/  IMAD.MOV.U32 R6, RZ, RZ, 0xf4240 ;  /* 0x000f4240ff067424 */ /* 0x000fe400078e00ff */
[----:B------:R-:W-:Y:S01]  /*01a0*/  IMAD.MOV.U32 R9, RZ, RZ, R8 ;  /* 0x000000ffff097224 */ /* 0x000fe200078e0008 */
[----:B------:R-:W1:Y:S01]  /*01b0*/  LDCU.64 UR10, c[0x0][0x398] ;  /* 0x00007300ff0a77ac */ /* 0x000e620008000a00 */
[----:B------:R-:W-:-:S06]  /*01c0*/  ULOP3.LUT UR13, UR16, 0x7ffffff8, URZ, 0xc0, !UPT ;  /* 0x7ffffff8100d7892 */ /* 0x000fcc000f8ec0ff */
[----:B------:R-:W-:Y:S01]  /*01d0*/  IMAD.U32 R7, RZ, RZ, UR13 ;  /* 0x0000000dff077e24 */ /* 0x000fe2000f8e00ff */
[----:B0-----:R-:W-:Y:S02]  /*01e0*/  UIADD3 UR8, UP1, UPT, UR4, 0x10, URZ ;  /* 0x0000001004087890 */ /* 0x001fe4000ff3e0ff */
[----:B------:R-:W-:Y:S02]  /*01f0*/  UIADD3 UR6, UP2, UPT, UR6, 0x10, URZ ;  /* 0x0000001006067890 */ /* 0x000fe4000ff5e0ff */
[----:B-1----:R-:W-:Y:S02]  /*0200*/  UIADD3 UR4, UP3, UPT, UR10, 0x10, URZ ;  /* 0x000000100a047890 */ /* 0x002fe4000ff7e0ff */
[----:B------:R-:W-:Y:S02]  /*0210*/  UIADD3.X UR9, UPT, UPT, URZ, UR5, URZ, UP1, !UPT ;  /* 0x00000005ff097290 */ /* 0x000fe40008ffe4ff */
[----:B------:R-:W-:Y:S02]  /*0220*/  UIADD3.X UR5, UPT, UPT, URZ, UR11, URZ, UP3, !UPT ;  /* 0x0000000bff057290 */ /* 0x000fe40009ffe4ff */
[----:B------:R-:W-:Y:S01]  /*0230*/  IMAD.U32 R10, RZ, RZ, UR4 ;  /* 0x00000004ff0a7e24 */ /* 0x000fe2000f8e00ff */
[----:B------:R-:W-:-:S02]  /*0240*/  UIADD3.X UR7, UPT, UPT, URZ, UR7, URZ, UP2, !UPT ;  /* 0x00000007ff077290 */ /* 0x000fc400097fe4ff */
[----:B------:R-:W-:Y:S01]  /*0250*/  UIADD3 UR10, UPT, UPT, -UR13, URZ, URZ ;  /* 0x000000ff0d0a7290 */ /* 0x000fe2000fffe1ff */
[----:B------:R-:W-:-:S11]  /*0260*/  MOV R11, UR5 ;  /* 0x00000005000b7c02 */ /* 0x000fd60008000f00 */
.L_x_2:
[----:B------:R-:W-:Y:S02]  /*0270*/  IMAD.U32 R4, RZ, RZ, UR8 ;  /* 0x00000008ff047e24 */ /* 0x000fe4000f8e00ff */
[----:B------:R-:W-:Y:S02]  /*0280*/  IMAD.U32 R5, RZ, RZ, UR9 ;  /* 0x00000009ff057e24 */ /* 0x000fe4000f8e00ff */
[----:B------:R-:W-:Y:S02]  /*0290*/  IMAD.U32 R2, RZ, RZ, UR6 ;  /* 0x00000006ff027e24 */ /* 0x000fe4000f8e00ff */
[----:B------:R-:W-:Y:S02]  /*02a0*/  IMAD.U32 R3, RZ, RZ, UR7 ;  /* 0x00000007ff037e24 */ /* 0x000fe4000f8e00ff */
[----:B------:R-:W-:-:S04]  /*02b0*/  IMAD.WIDE R4, R9, 0x4, R4 ;  /* 0x0000000409047825 */ /* 0x000fc800078e0204 */
[----:B------:R-:W-:Y:S01]  /*02c0*/  IMAD.WIDE R2, R9, 0x4, R2 ;  /* 0x0000000409027825 */ /* 0x000fe200078e0202 */
[----:B------:R-:W2:Y:S04]  /*02d0*/  LDG.E R12, desc[UR14][R4.64+-0x10] ;  /* 0xfffff00e040c7981 */ /* 0x000ea8000c1e1900 */
[----:B------:R-:W2:Y:S04]  /*02e0*/  LDG.E R13, desc[UR14][R2.64+-0x10] ;  /* 0xfffff00e020d7981 */ /* 0x000ea8000c1e1900 */
[----:B------:R-:W3:Y:S04]  /*02f0*/  LDG.E R18, desc[UR14][R4.64+-0xc] ;  /* 0xfffff40e04127981 */ /* 0x000ee8000c1e1900 */
[----:B------:R-:W3:Y:S04]  /*0300*/  LDG.E R19, desc[UR14][R2.64+-0xc] ;  /* 0xfffff40e02137981 */ /* 0x000ee8000c1e1900 */
[----:B------:R-:W4:Y:S04]  /*0310*/  LDG.E R16, desc[UR14][R4.64+-0x8] ;  /* 0xfffff80e04107981 */ /* 0x000f28000c1e1900 */
[----:B------:R-:W4:Y:S04]  /*0320*/  LDG.E R17, desc[UR14][R2.64+-0x8] ;  /* 0xfffff80e02117981 */ /* 0x000f28000c1e1900 */
[----:B------:R-:W5:Y:S04]  /*0330*/  LDG.E R14, desc[UR14][R4.64+-0x4] ;  /* 0xfffffc0e040e7981 */ /* 0x000f68000c1e1900 */
[----:B------:R-:W5:Y:S04]  /*0340*/  LDG.E R15, desc[UR14][R2.64+-0x4] ;  /* 0xfffffc0e020f7981 */ /* 0x000f68000c1e1900 */
[----:B------:R-:W5:Y:S04]  /*0350*/  LDG.E R20, desc[UR14][R4.64] ;  /* 0x0000000e04147981 */ /* 0x000f68000c1e1900 */
[----:B------:R-:W5:Y:S04]  /*0360*/  LDG.E R21, desc[UR14][R2.64] ;  /* 0x0000000e02157981 */ /* 0x000f68000c1e1900 */
[----:B------:R-:W5:Y:S04]  /*0370*/  LDG.E R22, desc[UR14][R4.64+0x4] ;  /* 0x0000040e04167981 */ /* 0x000f68000c1e1900 */
[----:B------:R-:W5:Y:S04]  /*0380*/  LDG.E R23, desc[UR14][R2.64+0x4] ;  /* 0x0000040e02177981 */ /* 0x000f68000c1e1900 */
[----:B------:R-:W5:Y:S04]  /*0390*/  LDG.E R24, desc[UR14][R4.64+0xc] ;  /* 0x00000c0e04187981 */ /* 0x000f68000c1e1900 */
[----:B------:R-:W5:Y:S01]  /*03a0*/  LDG.E R25, desc[UR14][R2.64+0xc] ;  /* 0x00000c0e02197981 */ /* 0x000f62000c1e1900 */
[----:B--2---:R-:W-:-:S03]  /*03b0*/  ISETP.GT.AND P6, PT, R12, R13, PT ;  /* 0x0000000d0c00720c */ /* 0x004fc60003fc4270 */
[----:B------:R0:W2:Y:S04]  /*03c0*/  LDG.E R13, desc[UR14][R4.64+0x8] ;  /* 0x0000080e040d7981 */ /* 0x0000a8000c1e1900 */
[----:B------:R-:W2:Y:S01]  /*03d0*/  LDG.E R12, desc[UR14][R2.64+0x8] ;  /* 0x0000080e020c7981 */ /* 0x000ea2000c1e1900 */
[----:B0-----:R-:W-:Y:S01]  /*03e0*/  IMAD.MOV.U32 R4, RZ, RZ, R10 ;  /* 0x000000ffff047224 */ /* 0x001fe200078e000a */
[----:B------:R-:W-:-:S05]  /*03f0*/  MOV R5, R11 ;  /* 0x0000000b00057202 */ /* 0x000fca0000000f00 */
[----:B------:R-:W2:Y:S01]  /*0400*/  @P6 LDG.E R11, desc[UR14][R4.64+-0x10] ;  /* 0xfffff00e040b6981 */ /* 0x000ea2000c1e1900 */
[----:B---3--:R-:W-:Y:S02]  /*0410*/  ISETP.GT.AND P0, PT, R18, R19, PT ;  /* 0x000000131200720c */ /* 0x008fe40003f04270 */
[----:B----4-:R-:W-:Y:S02]  /*0420*/  ISETP.GT.AND P1, PT, R16, R17, PT ;  /* 0x000000111000720c */ /* 0x010fe40003f24270 */
[----:B-----5:R-:W-:Y:S02]  /*0430*/  ISETP.GT.AND P2, PT, R14, R15, PT ;  /* 0x0000000f0e00720c */ /* 0x020fe40003f44270 */
[----:B------:R-:W-:-:S07]  /*0440*/  ISETP.GT.AND P3, PT, R20, R21, PT ;  /* 0x000000151400720c */ /* 0x000fce0003f64270 */
[----:B------:R-:W3:Y:S04]  /*0450*/  @P0 LDG.E R15, desc[UR14][R4.64+-0xc] ;  /* 0xfffff40e040f0981 */ /* 0x000ee8000c1e1900 */
[----:B------:R-:W4:Y:S01]  /*0460*/  @P1 LDG.E R17, desc[UR14][R4.64+-0x8] ;  /* 0xfffff80e04111981 */ /* 0x000f22000c1e1900 */
[----:B------:R-:W-:-:S03]  /*0470*/  ISETP.GT.AND P4, PT, R22, R23, PT ;  /* 0x000000171600720c */ /* 0x000fc60003f84270 */
[----:B------:R-:W5:Y:S01]  /*0480*/  @P3 LDG.E R3, desc[UR14][R4.64] ;  /* 0x0000000e04033981 */ /* 0x000f62000c1e1900 */
[----:B--2---:R-:W-:-:S03]  /*0490*/  ISETP.GT.AND P5, PT, R13, R12, PT ;  /* 0x0000000c0d00720c */ /* 0x004fc60003fa4270 */
[----:B------:R-:W2:Y:S01]  /*04a0*/  @P2 LDG.E R13, desc[UR14][R4.64+-0x4] ;  /* 0xfffffc0e040d2981 */ /* 0x000ea2000c1e1900 */
[----:B------:R-:W-:-:S09]  /*04b0*/  @P6 VIMNMX R6, PT, PT, R6, R11, PT ;  /* 0x0000000b06066248 */ /* 0x000fd20003fe0100 */
[----:B------:R-:W5:Y:S01]  /*04c0*/  @P5 LDG.E R19, desc[UR14][R4.64+0x8] ;  /* 0x0000080e04135981 */ /* 0x000f62000c1e1900 */
[----:B------:R-:W-:-:S03]  /*04d0*/  ISETP.GT.AND P6, PT, R24, R25, PT ;  /* 0x000000191800720c */ /* 0x000fc60003fc4270 */
[----:B------:R-:W5:Y:S10]  /*04e0*/  @P4 LDG.E R11, desc[UR14][R4.64+0x4] ;  /* 0x0000040e040b4981 */ /* 0x000f74000c1e1900 */
[----:B------:R-:W5:Y:S01]  /*04f0*/  @P6 LDG.E R21, desc[UR14][R4.64+0xc] ;  /* 0x00000c0e04156981 */ /* 0x000f62000c1e1900 */
[----:B---3--:R-:W-:-:S04]  /*0500*/  @P0 VIMNMX R6, PT, PT, R6, R15, PT ;  /* 0x0000000f06060248 */ /* 0x008fc80003fe0100 */
[----:B----4-:R-:W-:Y:S01]  /*0510*/  @P1 VIMNMX R6, PT, PT, R6, R17, PT ;  /* 0x0000001106061248 */ /* 0x010fe20003fe0100 */
[----:B------:R-:W-:-:S04]  /*0520*/  UIADD3 UR10, UPT, UPT, UR10, 0x8, URZ ;  /* 0x000000080a0a7890 */ /* 0x000fc8000fffe0ff */
[----:B------:R-:W-:Y:S01]  /*0530*/  UISETP.NE.AND UP1, UPT, UR10, URZ, UPT ;  /* 0x000000ff0a00728c */ /* 0x000fe2000bf25270 */
[----:B------:R-:W-:Y:S01]  /*0540*/  IADD3 R10, P0, PT, R4, 0x20, RZ ;  /* 0x00000020040a7810 */ /* 0x000fe20007f1e0ff */
[----:B------:R-:W-:Y:S01]  /*0550*/  VIADD R9, R9, 0x8 ;  /* 0x0000000809097836 */ /* 0x000fe20000000000 */
[----:B--2---:R-:W-:-:S04]  /*0560*/  @P2 VIMNMX R6, PT, PT, R6, R13, PT ;  /* 0x0000000d06062248 */ /* 0x004fc80003fe0100 */
[----:B-----5:R-:W-:-:S04]  /*0570*/  @P3 VIMNMX R6, PT, PT, R6, R3, PT ;  /* 0x0000000306063248 */ /* 0x020fc80003fe0100 */
[----:B------:R-:W-:-:S04]  /*0580*/  @P4 VIMNMX R6, PT, PT, R6, R11, PT ;  /* 0x0000000b06064248 */ /* 0x000fc80003fe0100 */
[----:B------:R-:W-:Y:S01]  /*0590*/  @P5 VIMNMX R6, PT, PT, R6, R19, PT ;  /* 0x0000001306065248 */ /* 0x000fe20003fe0100 */
[----:B------:R-:W-:-:S03]  /*05a0*/  IMAD.X R11, RZ, RZ, R5, P0 ;  /* 0x000000ffff0b7224 */ /* 0x000fc600000e0605 */
[----:B------:R-:W-:Y:S01]  /*05b0*/  @P6 VIMNMX R6, PT, PT, R6, R21, PT ;  /* 0x0000001506066248 */ /* 0x000fe20003fe0100 */
[----:B------:R-:W-:Y:S06]  /*05c0*/  BRA.U UP1, `(.L_x_2) ;  /* 0xfffffffd01287547 */ /* 0x000fec000b83ffff */
.L_x_1:
[----:B------:R-:W-:Y:S05]  /*05d0*/  BRA.U !UP0, `(.L_x_0) ;  /* 0x0000000508207547 */ /* 0x000fea000b800000 */
[----:B------:R-:W0:Y:S01]  /*05e0*/  LDCU UR4, c[0x0][0x3a0] ;  /* 0x00007400ff0477ac */ /* 0x000e220008000800 */
[----:B------:R-:W-:Y:S02]  /*05f0*/  UISETP.GE.U32.AND UP0, UPT, UR12, 0x4, UPT ;  /* 0x000000040c00788c */ /* 0x000fe4000bf06070 */
[----:B0-----:R-:W-:-:S04]  /*0600*/  ULOP3.LUT UR5, UR4, 0x3, URZ, 0xc0, !UPT ;  /* 0x0000000304057892 */ /* 0x001fc8000f8ec0ff */
[----:B------:R-:W-:-:S03]  /*0610*/  UISETP.NE.AND UP1, UPT, UR5, URZ, UPT ;  /* 0x000000ff0500728c */ /* 0x000fc6000bf25270 */
[----:B------:R-:W-:Y:S08]  /*0620*/  BRA.U !UP0, `(.L_x_3) ;  /* 0x0000000108707547 */ /* 0x000ff0000b800000 */
[----:B------:R-:W0:Y:S01]  /*0630*/  LDC.64 R2, c[0x0][0x380] ;  /* 0x0000e000ff027b82 */ /* 0x000e220000000a00 */
[----:B------:R-:W-:-:S07]  /*0640*/  IMAD.IADD R9, R8, 0x1, R7 ;  /* 0x0000000108097824 */ /* 0x000fce00078e0207 */
[----:B------:R-:W1:Y:S01]  /*0650*/  LDC.64 R4, c[0x0][0x388] ;  /* 0x0000e200ff047b82 */ /* 0x000e620000000a00 */
[----:B0-----:R-:W-:-:S07]  /*0660*/  IMAD.WIDE R10, R9, 0x4, R2 ;  /* 0x00000004090a7825 */ /* 0x001fce00078e0202 */
[----:B------:R-:W0:Y:S01]  /*0670*/  LDC.64 R2, c[0x0][0x398] ;  /* 0x0000e600ff027b82 */ /* 0x000e220000000a00 */
[----:B------:R-:W2:Y:S01]  /*0680*/  LDG.E R13, desc[UR14][R10.64+0x4] ;  /* 0x0000040e0a0d7981 */ /* 0x000ea2000c1e1900 */
[----:B-1----:R-:W-:-:S03]  /*0690*/  IMAD.WIDE R4, R9, 0x4, R4 ;  /* 0x0000000409047825 */ /* 0x002fc600078e0204 */
[----:B------:R-:W3:Y:S04]  /*06a0*/  LDG.E R15, desc[UR14][R10.64+0x8] ;  /* 0x0000080e0a0f7981 */ /* 0x000ee8000c1e1900 */
[----:B------:R-:W4:Y:S04]  /*06b0*/  LDG.E R9, desc[UR14][R10.64] ;  /* 0x0000000e0a097981 */ /* 0x000f28000c1e1900 */
[----:B------:R-:W4:Y:S04]  /*06c0*/  LDG.E R12, desc[UR14][R4.64] ;  /* 0x0000000e040c7981 */ /* 0x000f28000c1e1900 */
[----:B------:R-:W2:Y:S04]  /*06d0*/  LDG.E R14, desc[UR14][R4.64+0x4] ;  /* 0x0000040e040e7981 */ /* 0x000ea8000c1e1900 */
[----:B------:R-:W3:Y:S04]  /*06e0*/  LDG.E R16, desc[UR14][R4.64+0x8] ;  /* 0x0000080e04107981 */ /* 0x000ee8000c1e1900 */
[----:B------:R-:W5:Y:S04]  /*06f0*/  LDG.E R17, desc[UR14][R10.64+0xc] ;  /* 0x00000c0e0a117981 */ /* 0x000f68000c1e1900 */
[----:B------:R-:W5:Y:S01]  /*0700*/  LDG.E R18, desc[UR14][R4.64+0xc] ;  /* 0x00000c0e04127981 */ /* 0x000f62000c1e1900 */
[----:B0-----:R-:W-:Y:S01]  /*0710*/  IMAD.WIDE.U32 R2, R7, 0x4, R2 ;  /* 0x0000000407027825 */ /* 0x001fe200078e0002 */
[----:B----4-:R-:W-:-:S02]  /*0720*/  ISETP.GT.AND P0, PT, R9, R12, PT ;  /* 0x0000000c0900720c */ /* 0x010fc40003f04270 */
[----:B--2---:R-:W-:Y:S02]  /*0730*/  ISETP.GT.AND P1, PT, R13, R14, PT ;  /* 0x0000000e0d00720c */ /* 0x004fe40003f24270 */
[----:B---3--:R-:W-:-:S09]  /*0740*/  ISETP.GT.AND P2, PT, R15, R16, PT ;  /* 0x000000100f00720c */ /* 0x008fd20003f44270 */
[----:B------:R-:W2:Y:S01]  /*0750*/  @P0 LDG.E R9, desc[UR14][R2.64] ;  /* 0x0000000e02090981 */ /* 0x000ea2000c1e1900 */
[----:B-----5:R-:W-:-:S03]  /*0760*/  ISETP.GT.AND P3, PT, R17, R18, PT ;  /* 0x000000121100720c */ /* 0x020fc60003f64270 */
[----:B------:R-:W3:Y:S04]  /*0770*/  @P1 LDG.E R13, desc[UR14][R2.64+0x4] ;  /* 0x0000040e020d1981 */ /* 0x000ee8000c1e1900 */
[----:B------:R-:W4:Y:S06]  /*0780*/  @P2 LDG.E R15, desc[UR14][R2.64+0x8] ;  /* 0x0000080e020f2981 */ /* 0x000f2c000c1e1900 */
[----:B------:R-:W5:Y:S01]  /*0790*/  @P3 LDG.E R11, desc[UR14][R2.64+0xc] ;  /* 0x00000c0e020b3981 */ /* 0x000f62000c1e1900 */
[----:B------:R-:W-:Y:S01]  /*07a0*/  VIADD R7, R7, 0x4 ;  /* 0x0000000407077836 */ /* 0x000fe20000000000 */
[----:B--2---:R-:W-:-:S04]  /*07b0*/  @P0 VIMNMX R6, PT, PT, R6, R9, PT ;  /* 0x0000000906060248 */ /* 0x004fc80003fe0100 */
[----:B---3--:R-:W-:-:S04]  /*07c0*/  @P1 VIMNMX R6, PT, PT, R6, R13, PT ;  /* 0x0000000d06061248 */ /* 0x008fc80003fe0100 */
[----:B----4-:R-:W-:-:S04]  /*07d0*/  @P2 VIMNMX R6, PT, PT, R6, R15, PT ;  /* 0x0000000f06062248 */ /* 0x010fc80003fe0100 */
[----:B-----5:R-:W-:-:S07]  /*07e0*/  @P3 VIMNMX R6, PT, PT, R6, R11, PT ;  /* 0x0000000b06063248 */ /* 0x020fce0003fe0100 */
.L_x_3:
[----:B------:R-:W-:Y:S05]  /*07f0*/  BRA.U !UP1, `(.L_x_0) ;  /* 0x0000000109987547 */ /* 0x000fea000b800000 */
[----:B------:R-:W-:Y:S02]  /*0800*/  UISETP.NE.AND UP0, UPT, UR5, 0x1, UPT ;  /* 0x000000010500788c */ /* 0x000fe4000bf05270 */
[----:B------:R-:W-:-:S04]  /*0810*/  ULOP3.LUT UR4, UR4, 0x1, URZ, 0xc0, !UPT ;  /* 0x0000000104047892 */ /* 0x000fc8000f8ec0ff */
[----:B------:R-:W-:-:S03]  /*0820*/  UISETP.NE.U32.AND UP1, UPT, UR4, 0x1, UPT ;  /* 0x000000010400788c */ /* 0x000fc6000bf25070 */
[----:B------:R-:W-:Y:S08]  /*0830*/  BRA.U !UP0, `(.L_x_4) ;  /* 0x0000000108487547 */ /* 0x000ff0000b800000 */
[----:B------:R-:W0:Y:S01]  /*0840*/  LDC.64 R2, c[0x0][0x380] ;  /* 0x0000e000ff027b82 */ /* 0x000e220000000a00 */
[----:B------:R-:W-:-:S07]  /*0850*/  IADD3 R9, PT, PT, R8, R7, RZ ;  /* 0x0000000708097210 */ /* 0x000fce0007ffe0ff */
[----:B------:R-:W1:Y:S08]  /*0860*/  LDC.64 R4, c[0x0][0x388] ;  /* 0x0000e200ff047b82 */ /* 0x000e700000000a00 */
[----:B------:R-:W2:Y:S01]  /*0870*/  LDC.64 R10, c[0x0][0x398] ;  /* 0x0000e600ff0a7b82 */ /* 0x000ea20000000a00 */
[----:B0-----:R-:W-:-:S05]  /*0880*/  IMAD.WIDE R2, R9, 0x4, R2 ;  /* 0x0000000409027825 */ /* 0x001fca00078e0202 */
[----:B------:R-:W3:Y:S01]  /*0890*/  LDG.E R13, desc[UR14][R2.64+0x4] ;  /* 0x0000040e020d7981 */ /* 0x000ee2000c1e1900 */
[----:B-1----:R-:W-:-:S03]  /*08a0*/  IMAD.WIDE R4, R9, 0x4, R4 ;  /* 0x0000000409047825 */ /* 0x002fc600078e0204 */
[----:B------:R-:W4:Y:S04]  /*08b0*/  LDG.E R9, desc[UR14][R2.64] ;  /* 0x0000000e02097981 */ /* 0x000f28000c1e1900 */
[----:B------:R-:W4:Y:S04]  /*08c0*/  LDG.E R12, desc[UR14][R4.64] ;  /* 0x0000000e040c7981 */ /* 0x000f28000c1e1900 */
[----:B------:R-:W3:Y:S01]  /*08d0*/  LDG.E R14, desc[UR14][R4.64+0x4] ;  /* 0x0000040e040e7981 */ /* 0x000ee2000c1e1900 */
[----:B--2---:R-:W-:Y:S01]  /*08e0*/  IMAD.WIDE.U32 R10, R7, 0x4, R10 ;  /* 0x00000004070a7825 */ /* 0x004fe200078e000a */
[----:B----4-:R-:W-:-:S02]  /*08f0*/  ISETP.GT.AND P0, PT, R9, R12, PT ;  /* 0x0000000c0900720c */ /* 0x010fc40003f04270 */
[----:B---3--:R-:W-:-:S11]  /*0900*/  ISETP.GT.AND P1, PT, R13, R14, PT ;  /* 0x0000000e0d00720c */ /* 0x008fd60003f24270 */
[----:B------:R-:W2:Y:S04]  /*0910*/  @P0 LDG.E R9, desc[UR14][R10.64] ;  /* 0x0000000e0a090981 */ /* 0x000ea8000c1e1900 */
[----:B------:R-:W3:Y:S01]  /*0920*/  @P1 LDG.E R13, desc[UR14][R10.64+0x4] ;  /* 0x0000040e0a0d1981 */ /* 0x000ee2000c1e1900 */
[----:B------:R-:W-:Y:S01]  /*0930*/  VIADD R7, R7, 0x2 ;  /* 0x0000000207077836 */ /* 0x000fe20000000000 */
[----:B--2---:R-:W-:-:S04]  /*0940*/  @P0 VIMNMX R6, PT, PT, R6, R9, PT ;  /* 0x0000000906060248 */ /* 0x004fc80003fe0100 */
[----:B---3--:R-:W-:-:S07]  /*0950*/  @P1 VIMNMX R6, PT, PT, R6, R13, PT ;  /* 0x0000000d06061248 */ /* 0x008fce0003fe0100 */
.L_x_4:
[----:B------:R-:W-:Y:S05]  /*0960*/  BRA.U UP1, `(.L_x_0) ;  /* 0x00000001013c7547 */ /* 0x000fea000b800000 */
[----:B------:R-:W0:Y:S01]  /*0970*/  LDC.64 R2, c[0x0][0x380] ;  /* 0x0000e000ff027b82 */ /* 0x000e220000000a00 */
[----:B------:R-:W-:-:S07]  /*0980*/  IMAD.IADD R9, R8, 0x1, R7 ;  /* 0x0000000108097824 */ /* 0x000fce00078e0207 */
[----:B------:R-:W1:Y:S01]  /*0990*/  LDC.64 R4, c[0x0][0x388] ;  /* 0x0000e200ff047b82 */ /* 0x000e620000000a00 */
[----:B0-----:R-:W-:-:S06]  /*09a0*/  IMAD.WIDE R2, R9, 0x4, R2 ;  /* 0x0000000409027825 */ /* 0x001fcc00078e0202 */
[----:B------:R-:W2:Y:S01]  /*09b0*/  LDG.E R2, desc[UR14][R2.64] ;  /* 0x0000000e02027981 */ /* 0x000ea2000c1e1900 */
[----:B-1----:R-:W-:-:S06]  /*09c0*/  IMAD.WIDE R4, R9, 0x4, R4 ;  /* 0x0000000409047825 */ /* 0x002fcc00078e0204 */
[----:B------:R-:W2:Y:S01]  /*09d0*/  LDG.E R5, desc[UR14][R4.64] ;  /* 0x0000000e04057981 */ /* 0x000ea2000c1e1900 */
[----:B------:R-:W-:Y:S01]  /*09e0*/  BSSY.RECONVERGENT B0, `(.L_x_0) ;  /* 0x0000007000007945 */ /* 0x000fe20003800200 */
[----:B--2---:R-:W-:-:S13]  /*09f0*/  ISETP.GT.AND P0, PT, R2, R5, PT ;  /* 0x000000050200720c */ /* 0x004fda0003f04270 */
[----:B------:R-:W-:Y:S05]  /*0a00*/  @!P0 BRA `(.L_x_5) ;  /* 0x0000000000108947 */ /* 0x000fea0003800000 */
[----:B------:R-:W0:Y:S02]  /*0a10*/  LDC.64 R2, c[0x0][0x398] ;  /* 0x0000e600ff027b82 */ /* 0x000e240000000a00 */
[----:B0-----:R-:W-:-:S06]  /*0a20*/  IMAD.WIDE.U32 R2, R7, 0x4, R2 ;  /* 0x0000000407027825 */ /* 0x001fcc00078e0002 */
[----:B------:R-:W2:Y:S02]  /*0a30*/  LDG.E R3, desc[UR14][R2.64] ;  /* 0x0000000e02037981 */ /* 0x000ea4000c1e1900 */
[----:B--2---:R-:W-:-:S07]  /*0a40*/  VIMNMX R6, PT, PT, R6, R3, PT ;  /* 0x0000000306067248 */ /* 0x004fce0003fe0100 */
.L_x_5:
[----:B------:R-:W-:Y:S05]  /*0a50*/  BSYNC.RECONVERGENT B0 ;  /* 0x0000000000007941 */ /* 0x000fea0003800200 */
.L_x_0:
[----:B------:R-:W-:-:S13]  /*0a60*/  ISETP.GT.AND P0, PT, R6, 0xf423f, PT ;  /* 0x000f423f0600780c */ /* 0x000fda0003f04270 */
[----:B------:R-:W-:Y:S05]  /*0a70*/  @P0 EXIT ;  /* 0x000000000000094d */ /* 0x000fea0003800000 */
[----:B------:R-:W0:Y:S01]  /*0a80*/  LDC.64 R2, c[0x0][0x398] ;  /* 0x0000e600ff027b82 */ /* 0x000e220000000a00 */
[----:B------:R-:W-:Y:S02]  /*0a90*/  VIADD R5, R6, 0x1 ;  /* 0x0000000106057836 */ /* 0x000fe40000000000 */
[----:B0-----:R-:W-:-:S05]  /*0aa0*/  IMAD.WIDE R2, R0, 0x4, R2 ;  /* 0x0000000400027825 */ /* 0x001fca00078e0202 */
[----:B------:R-:W-:Y:S01]  /*0ab0*/  STG.E desc[UR14][R2.64], R5 ;  /* 0x0000000502007986 */ /* 0x000fe2000c10190e */
[----:B------:R-:W-:Y:S05]  /*0ac0*/  EXIT ;  /* 0x000000000000794d */ /* 0x000fea0003800000 */
.L_x_6:
[----:B------:R-:W-:-:S00]  /*0ad0*/  BRA `(.L_x_6) ;  /* 0xfffffffc00fc7947 */ /* 0x000fc0000383ffff */
[----:B------:R-:W-:-:S00]  /*0ae0*/  NOP ;  /* 0x0000000000007918 */ /* 0x000fc00000000000 */
        /* <DEDUP_REMOVED lines=9> */
.L_x_26:


//--------------------- .text._Z10pushKernelPiS_S_S_i --------------------------
	.section	.text._Z10pushKernelPiS_S_S_i,"ax",@progbits
	.align	128
        .global         _Z10pushKernelPiS_S_S_i
        .type           _Z10pushKernelPiS_S_S_i,@function
        .size           _Z10pushKernelPiS_S_S_i,(.L_x_27 - _Z10pushKernelPiS_S_S_i)
        .other          _Z10pushKernelPiS_S_S_i,@"STO_CUDA_ENTRY STV_DEFAULT"
_Z10pushKernelPiS_S_S_i:
.text._Z10pushKernelPiS_S_S_i:
[----:B------:R-:W-:Y:S01]  /*0000*/  LDC R1, c[0x0][0x37c] ;  /* 0x0000df00ff017b82 */ /* 0x000fe20000000800 */
[----:B------:R-:W0:Y:S07]  /*0010*/  S2R R23, SR_TID.X ;  /* 0x0000000000177919 */ /* 0x000e2e0000002100 */
[----:B------:R-:W1:Y:S01]  /*0020*/  S2UR UR4, SR_CTAID.X ;  /* 0x00000000000479c3 */ /* 0x000e620000002500 */
[----:B------:R-:W1:Y:S01]  /*0030*/  LDCU UR5, c[0x0][0x360] ;  /* 0x00006c00ff0577ac */ /* 0x000e620008000800 */
[----:B------:R-:W2:Y:S02]  /*0040*/  LDCU UR6, c[0x0][0x3a0] ;  /* 0x00007400ff0677ac */ /* 0x000ea40008000800 */
[----:B--2---:R-:W-:Y:S01]  /*0050*/  IMAD.U32 R12, RZ, RZ, UR6 ;  /* 0x00000006ff0c7e24 */ /* 0x004fe2000f8e00ff */
[----:B-1----:R-:W-:-:S06]  /*0060*/  UIMAD UR4, UR4, UR5, URZ ;  /* 0x00000005040472a4 */ /* 0x002fcc000f8e02ff */
[----:B0-----:R-:W-:-:S05]  /*0070*/  VIADD R27, R23, UR4 ;  /* 0x00000004171b7c36 */ /* 0x001fca0008000000 */
[----:B------:R-:W-:-:S13]  /*0080*/  ISETP.GE.AND P0, PT, R27, R12, PT ;  /* 0x0000000c1b00720c */ /* 0x000fda0003f06270 */
[----:B------:R-:W-:Y:S05]  /*0090*/  @P0 EXIT ;  /* 0x000000000000094d */ /* 0x000fea0003800000 */
[----:B------:R-:W0:Y:S01]  /*00a0*/  LDC.64 R10, c[0x0][0x390] ;  /* 0x0000e400ff0a7b82 */ /* 0x000e220000000a00 */
[----:B------:R-:W1:Y:S01]  /*00b0*/  LDCU.64 UR12, c[0x0][0x358] ;  /* 0x00006b00ff0c77ac */ /* 0x000e620008000a00 */
[----:B0-----:R-:W-:-:S05]  /*00c0*/  IMAD.WIDE R10, R27, 0x4, R10 ;  /* 0x000000041b0a7825 */ /* 0x001fca00078e020a */
[----:B-1----:R-:W2:Y:S02]  /*00d0*/  LDG.E R3, desc[UR12][R10.64] ;  /* 0x0000000c0a037981 */ /* 0x002ea4000c1e1900 */
[----:B--2---:R-:W-:-:S04]  /*00e0*/  VIMNMX R3, PT, PT, R3, R12, PT ;  /* 0x0000000c03037248 */ /* 0x004fc80003fe0100 */
[----:B------:R-:W-:-:S13]  /*00f0*/  ISETP.GE.AND P0, PT, R3, 0x1, PT ;  /* 0x000000010300780c */ /* 0x000fda0003f06270 */
[----:B------:R-:W-:Y:S05]  /*0100*/  @!P0 EXIT ;  /* 0x000000000000894d */ /* 0x000fea0003800000 */
[----:B------:R-:W0:Y:S01]  /*0110*/  LDC.64 R8, c[0x0][0x398] ;  /* 0x0000e600ff087b82 */ /* 0x000e220000000a00 */
[C---:B------:R-:W-:Y:S01]  /*0120*/  ISETP.GE.U32.AND P0, PT, R12.reuse, 0x4, PT ;  /* 0x000000040c00780c */ /* 0x040fe20003f06070 */
[C---:B------:R-:W-:Y:S01]  /*0130*/  IMAD R25, R27.reuse, R12, RZ ;  /* 0x0000000c1b197224 */ /* 0x040fe200078e02ff */
[----:B------:R-:W-:Y:S01]  /*0140*/  LOP3.LUT R24, R12, 0x3, RZ, 0xc0, !PT ;  /* 0x000000030c187812 */ /* 0x000fe200078ec0ff */
[----:B------:R-:W-:Y:S02]  /*0150*/  IMAD.MOV.U32 R22, RZ, RZ, RZ ;  /* 0x000000ffff167224 */ /* 0x000fe400078e00ff */
[----:B0-----:R-:W-:-:S08]  /*0160*/  IMAD.WIDE R8, R27, 0x4, R8 ;  /* 0x000000041b087825 */ /* 0x001fd000078e0208 */
[----:B------:R-:W-:Y:S05]  /*0170*/  @!P0 BRA `(.L_x_7) ;  /* 0x00000008000c8947 */ /* 0x000fea0003800000 */
[----:B------:R-:W0:Y:S01]  /*0180*/  LDCU.128 UR8, c[0x0][0x390] ;  /* 0x00007200ff0877ac */ /* 0x000e220008000c00 */
[C---:B------:R-:W-:Y:S01]  /*0190*/  LOP3.LUT R22, R12.reuse, 0x7ffffffc, RZ, 0xc0, !PT ;  /* 0x7ffffffc0c167812 */ /* 0x040fe200078ec0ff */
[C---:B------:R-:W-:Y:S01]  /*01a0*/  IMAD R7, R12.reuse, 0x3, R27 ;  /* 0x000000030c077824 */ /* 0x040fe200078e021b */
[C---:B------:R-:W-:Y:S01]  /*01b0*/  IADD3 R23, PT, PT, R12.reuse, UR4, R23 ;  /* 0x000000040c177c10 */ /* 0x040fe2000fffe017 */
[----:B------:R-:W-:Y:S01]  /*01c0*/  IMAD.MOV.U32 R5, RZ, RZ, R27 ;  /* 0x000000ffff057224 */ /* 0x000fe200078e001b */
[----:B------:R-:W-:Y:S01]  /*01d0*/  LEA R6, R12, R27, 0x1 ;  /* 0x0000001b0c067211 */ /* 0x000fe200078e08ff */
[----:B------:R-:W-:Y:S02]  /*01e0*/  IMAD.MOV.U32 R4, RZ, RZ, R25 ;  /* 0x000000ffff047224 */ /* 0x000fe400078e0019 */
[----:B------:R-:W-:Y:S01]  /*01f0*/  IMAD.MOV R3, RZ, RZ, -R22 ;  /* 0x000000ffff037224 */ /* 0x000fe200078e0a16 */
[----:B0-----:R-:W-:Y:S02]  /*0200*/  UIADD3 UR7, UP0, UPT, UR8, 0x8, URZ ;  /* 0x0000000808077890 */ /* 0x001fe4000ff1e0ff */
[----:B------:R-:W-:-:S02]  /*0210*/  UIADD3 UR5, UP1, UPT, UR10, 0x8, URZ ;  /* 0x000000080a057890 */ /* 0x000fc4000ff3e0ff */
[----:B------:R-:W-:Y:S02]  /*0220*/  UIADD3.X UR8, UPT, UPT, URZ, UR9, URZ, UP0, !UPT ;  /* 0x00000009ff087290 */ /* 0x000fe400087fe4ff */
[----:B------:R-:W-:Y:S01]  /*0230*/  UIADD3.X UR6, UPT, UPT, URZ, UR11, URZ, UP1, !UPT ;  /* 0x0000000bff067290 */ /* 0x000fe20008ffe4ff */
[----:B------:R-:W-:Y:S01]  /*0240*/  MOV R2, UR7 ;  /* 0x0000000700027c02 */ /* 0x000fe20008000f00 */
[----:B------:R-:W-:Y:S02]  /*0250*/  IMAD.U32 R0, RZ, RZ, UR5 ;  /* 0x00000005ff007e24 */ /* 0x000fe4000f8e00ff */
[----:B------:R-:W-:Y:S02]  /*0260*/  IMAD.U32 R19, RZ, RZ, UR8 ;  /* 0x00000008ff137e24 */ /* 0x000fe4000f8e00ff */
[----:B------:R-:W-:-:S07]  /*0270*/  MOV R21, UR6 ;  /* 0x0000000600157c02 */ /* 0x000fce0008000f00 */
.L_x_16:
[----:B------:R-:W0:Y:S08]  /*0280*/  LDC.64 R14, c[0x0][0x380] ;  /* 0x0000e000ff0e7b82 */ /* 0x000e300000000a00 */
[----:B------:R-:W1:Y:S01]  /*0290*/  LDC.64 R12, c[0x0][0x388] ;  /* 0x0000e200ff0c7b82 */ /* 0x000e620000000a00 */
[----:B0-----:R-:W-:-:S05]  /*02a0*/  IMAD.WIDE R14, R4, 0x4, R14 ;  /* 0x00000004040e7825 */ /* 0x001fca00078e020e */
[----:B------:R-:W2:Y:S01]  /*02b0*/  LDG.E R26, desc[UR12][R14.64] ;  /* 0x0000000c0e1a7981 */ /* 0x000ea2000c1e1900 */
[----:B-1----:R-:W-:-:S05]  /*02c0*/  IMAD.WIDE R16, R4, 0x4, R12 ;  /* 0x0000000404107825 */ /* 0x002fca00078e020c */
[----:B------:R-:W2:Y:S01]  /*02d0*/  LDG.E R29, desc[UR12][R16.64] ;  /* 0x0000000c101d7981 */ /* 0x000ea2000c1e1900 */
[----:B------:R-:W-:Y:S01]  /*02e0*/  BSSY.RECONVERGENT B0, `(.L_x_8) ;  /* 0x0000017000007945 */ /* 0x000fe20003800200 */
[----:B------:R-:W-:Y:S02]  /*02f0*/  IMAD.MOV.U32 R18, RZ, RZ, R2 ;  /* 0x000000ffff127224 */ /* 0x000fe400078e0002 */
[----:B------:R-:W-:Y:S01]  /*0300*/  IMAD.MOV.U32 R20, RZ, RZ, R0 ;  /* 0x000000ffff147224 */ /* 0x000fe200078e0000 */
[----:B--2---:R-:W-:-:S13]  /*0310*/  ISETP.GT.AND P0, PT, R26, R29, PT ;  /* 0x0000001d1a00720c */ /* 0x004fda0003f04270 */
[----:B------:R-:W-:Y:S05]  /*0320*/  @!P0 BRA `(.L_x_9) ;  /* 0x0000000000488947 */ /* 0x000fea0003800000 */
[----:B------:R-:W2:Y:S04]  /*0330*/  LDG.E R0, desc[UR12][R8.64] ;  /* 0x0000000c08007981 */ /* 0x000ea8000c1e1900 */
[----:B------:R-:W2:Y:S02]  /*0340*/  LDG.E R2, desc[UR12][R20.64+-0x8] ;  /* 0xfffff80c14027981 */ /* 0x000ea4000c1e1900 */
[----:B--2---:R-:W-:-:S13]  /*0350*/  ISETP.GT.AND P0, PT, R0, R2, PT ;  /* 0x000000020000720c */ /* 0x004fda0003f04270 */
[----:B------:R-:W-:Y:S05]  /*0360*/  @!P0 BRA `(.L_x_9) ;  /* 0x0000000000388947 */ /* 0x000fea0003800000 */
[----:B------:R-:W2:Y:S01]  /*0370*/  LDG.E R0, desc[UR12][R10.64] ;  /* 0x0000000c0a007981 */ /* 0x000ea2000c1e1900 */
[----:B------:R-:W-:Y:S02]  /*0380*/  VOTEU.ANY UR5, UPT, PT ;  /* 0x0000000000057886 */ /* 0x000fe400038e0100 */
[----:B------:R-:W-:Y:S01]  /*0390*/  UFLO.U32 UR5, UR5 ;  /* 0x00000005000572bd */ /* 0x000fe200080e0000 */
[----:B------:R-:W0:Y:S05]  /*03a0*/  S2R R2, SR_LANEID ;  /* 0x0000000000027919 */ /* 0x000e2a0000000000 */
[----:B0-----:R-:W-:Y:S02]  /*03b0*/  ISETP.EQ.U32.AND P0, PT, R2, UR5, PT ;  /* 0x0000000502007c0c */ /* 0x001fe4000bf02070 */
[----:B--2---:R-:W-:-:S04]  /*03c0*/  VIADDMNMX R0, R26, -R29, R0, PT ;  /* 0x8000001d1a007246 */ /* 0x004fc80003800100 */
[----:B------:R-:W0:Y:S01]  /*03d0*/  REDUX.SUM UR6, R0 ;  /* 0x00000000000673c4 */ /* 0x000e22000000c000 */
[----:B------:R-:W-:Y:S01]  /*03e0*/  IADD3 R26, PT, PT, -R0, RZ, RZ ;  /* 0x000000ff001a7210 */ /* 0x000fe20007ffe1ff */
[----:B------:R-:W-:-:S04]  /*03f0*/  IMAD.WIDE R28, R5, 0x4, R12 ;  /* 0x00000004051c7825 */ /* 0x000fc800078e020c */
[----:B------:R1:W-:Y:S01]  /*0400*/  REDG.E.ADD.STRONG.GPU desc[UR12][R10.64], R26 ;  /* 0x0000001a0a00798e */ /* 0x0003e2000c12e10c */
[----:B0-----:R-:W-:-:S05]  /*0410*/  IMAD.U32 R2, RZ, RZ, UR6 ;  /* 0x00000006ff027e24 */ /* 0x001fca000f8e00ff */
[----:B------:R1:W-:Y:S04]  /*0420*/  @P0 REDG.E.ADD.STRONG.GPU desc[UR12][R18.64+-0x8], R2 ;  /* 0xfffff8021200098e */ /* 0x0003e8000c12e10c */
[----:B------:R1:W-:Y:S04]  /*0430*/  REDG.E.ADD.STRONG.GPU desc[UR12][R16.64], R0 ;  /* 0x000000001000798e */ /* 0x0003e8000c12e10c */
[----:B------:R1:W-:Y:S02]  /*0440*/  REDG.E.ADD.STRONG.GPU desc[UR12][R28.64], R26 ;  /* 0x0000001a1c00798e */ /* 0x0003e4000c12e10c */
.L_x_9:
[----:B------:R-:W-:Y:S05]  /*0450*/  BSYNC.RECONVERGENT B0 ;  /* 0x0000000000007941 */ /* 0x000fea0003800200 */
.L_x_8:
[----:B-1----:R-:W2:Y:S04]  /*0460*/  LDG.E R2, desc[UR12][R14.64+0x4] ;  /* 0x0000040c0e027981 */ /* 0x002ea8000c1e1900 */
[----:B------:R-:W2:Y:S01]  /*0470*/  LDG.E R26, desc[UR12][R16.64+0x4] ;  /* 0x0000040c101a7981 */ /* 0x000ea2000c1e1900 */
[----:B------:R-:W-:Y:S01]  /*0480*/  BSSY.RECONVERGENT B0, `(.L_x_10) ;  /* 0x0000015000007945 */ /* 0x000fe20003800200 */
        /* <DEDUP_REMOVED lines=9> */
[----:B------:R-:W-:Y:S01]  /*0520*/  IMAD.WIDE R28, R23, 0x4, R12 ;  /* 0x00000004171c7825 */ /* 0x000fe200078e020c */
[----:B--2---:R-:W-:Y:S02]  /*0530*/  VIADDMNMX R0, R2, -R26, R0, PT ;  /* 0x8000001a02007246 */ /* 0x004fe40003800100 */
[----:B------:R-:W0:Y:S02]  /*0540*/  S2R R2, SR_LANEID ;  /* 0x0000000000027919 */ /* 0x000e240000000000 */
[----:B------:R-:W1:Y:S01]  /*0550*/  REDUX.SUM UR6, R0 ;  /* 0x00000000000673c4 */ /* 0x000e62000000c000 */
[----:B------:R-:W-:-:S05]  /*0560*/  IMAD.MOV R26, RZ, RZ, -R0 ;  /* 0x000000ffff1a7224 */ /* 0x000fca00078e0a00 */
[----:B------:R2:W-:Y:S01]  /*0570*/  REDG.E.ADD.STRONG.GPU desc[UR12][R10.64], R26 ;  /* 0x0000001a0a00798e */ /* 0x0005e2000c12e10c */
[----:B0-----:R-:W-:Y:S02]  /*0580*/  ISETP.EQ.U32.AND P0, PT, R2, UR5, PT ;  /* 0x0000000502007c0c */ /* 0x001fe4000bf02070 */
[----:B-1----:R-:W-:-:S11]  /*0590*/  MOV R2, UR6 ;  /* 0x0000000600027c02 */ /* 0x002fd60008000f00 */
[----:B------:R2:W-:Y:S04]  /*05a0*/  @P0 REDG.E.ADD.STRONG.GPU desc[UR12][R18.64+-0x4], R2 ;  /* 0xfffffc021200098e */ /* 0x0005e8000c12e10c */
[----:B------:R2:W-:Y:S04]  /*05b0*/  REDG.E.ADD.STRONG.GPU desc[UR12][R16.64+0x4], R0 ;  /* 0x000004001000798e */ /* 0x0005e8000c12e10c */
[----:B------:R2:W-:Y:S02]  /*05c0*/  REDG.E.ADD.STRONG.GPU desc[UR12][R28.64], R26 ;  /* 0x0000001a1c00798e */ /* 0x0005e4000c12e10c */
.L_x_11:
[----:B------:R-:W-:Y:S05]  /*05d0*/  BSYNC.RECONVERGENT B0 ;  /* 0x0000000000007941 */ /* 0x000fea0003800200 */
.L_x_10:
[----:B--2---:R-:W2:Y:S04]  /*05e0*/  LDG.E R2, desc[UR12][R14.64+0x8] ;  /* 0x0000080c0e027981 */ /* 0x004ea8000c1e1900 */
        /* <DEDUP_REMOVED lines=17> */
[----:B0-----:R-:W-:Y:S01]  /*0700*/  ISETP.EQ.U32.AND P0, PT, R2, UR5, PT ;  /* 0x0000000502007c0c */ /* 0x001fe2000bf02070 */
[----:B-1----:R-:W-:-:S12]  /*0710*/  IMAD.U32 R2, RZ, RZ, UR6 ;  /* 0x00000006ff027e24 */ /* 0x002fd8000f8e00ff */
[----:B------:R2:W-:Y:S04]  /*0720*/  @P0 REDG.E.ADD.STRONG.GPU desc[UR12][R18.64], R2 ;  /* 0x000000021200098e */ /* 0x0005e8000c12e10c */
[----:B------:R2:W-:Y:S04]  /*0730*/  REDG.E.ADD.STRONG.GPU desc[UR12][R16.64+0x8], R0 ;  /* 0x000008001000798e */ /* 0x0005e8000c12e10c */
[----:B------:R2:W-:Y:S02]  /*0740*/  REDG.E.ADD.STRONG.GPU desc[UR12][R28.64], R26 ;  /* 0x0000001a1c00798e */ /* 0x0005e4000c12e10c */
.L_x_13:
[----:B------:R-:W-:Y:S05]  /*0750*/  BSYNC.RECONVERGENT B0 ;  /* 0x0000000000007941 */ /* 0x000fea0003800200 */
.L_x_12:
        /* <DEDUP_REMOVED lines=10> */
[----:B------:R-:W-:Y:S01]  /*0800*/  VOTEU.ANY UR5, UPT, PT ;  /* 0x0000000000057886 */ /* 0x000fe200038e0100 */
[----:B------:R-:W-:Y:S01]  /*0810*/  IMAD.WIDE R12, R7, 0x4, R12 ;  /* 0x00000004070c7825 */ /* 0x000fe200078e020c */
[----:B------:R-:W-:Y:S01]  /*0820*/  UFLO.U32 UR5, UR5 ;  /* 0x00000005000572bd */ /* 0x000fe200080e0000 */
[----:B------:R-:W0:Y:S05]  /*0830*/  S2R R14, SR_LANEID ;  /* 0x00000000000e7919 */ /* 0x000e2a0000000000 */
[----:B0-----:R-:W-:Y:S02]  /*0840*/  ISETP.EQ.U32.AND P0, PT, R14, UR5, PT ;  /* 0x000000050e007c0c */ /* 0x001fe4000bf02070 */
[----:B--2---:R-:W-:-:S04]  /*0850*/  VIADDMNMX R15, R29, -R2, R0, PT ;  /* 0x800000021d0f7246 */ /* 0x004fc80003800100 */
[----:B------:R-:W0:Y:S01]  /*0860*/  REDUX.SUM UR6, R15 ;  /* 0x000000000f0673c4 */ /* 0x000e22000000c000 */
[----:B------:R-:W-:-:S05]  /*0870*/  IADD3 R0, PT, PT, -R15, RZ, RZ ;  /* 0x000000ff0f007210 */ /* 0x000fca0007ffe1ff */
[----:B------:R1:W-:Y:S01]  /*0880*/  REDG.E.ADD.STRONG.GPU desc[UR12][R10.64], R0 ;  /* 0x000000000a00798e */ /* 0x0003e2000c12e10c */
[----:B0-----:R-:W-:-:S05]  /*0890*/  IMAD.U32 R29, RZ, RZ, UR6 ;  /* 0x00000006ff1d7e24 */ /* 0x001fca000f8e00ff */
[----:B------:R1:W-:Y:S04]  /*08a0*/  @P0 REDG.E.ADD.STRONG.GPU desc[UR12][R18.64+0x4], R29 ;  /* 0x0000041d1200098e */ /* 0x0003e8000c12e10c */
[----:B------:R1:W-:Y:S04]  /*08b0*/  REDG.E.ADD.STRONG.GPU desc[UR12][R16.64+0xc], R15 ;  /* 0x00000c0f1000798e */ /* 0x0003e8000c12e10c */
[----:B------:R1:W-:Y:S02]  /*08c0*/  REDG.E.ADD.STRONG.GPU desc[UR12][R12.64], R0 ;  /* 0x000000000c00798e */ /* 0x0003e4000c12e10c */
.L_x_15:
[----:B------:R-:W-:Y:S05]  /*08d0*/  BSYNC.RECONVERGENT B0 ;  /* 0x0000000000007941 */ /* 0x000fea0003800200 */
.L_x_14:
[----:B-1----:R-:W0:Y:S01]  /*08e0*/  LDC R12, c[0x0][0x3a0] ;  /* 0x0000e800ff0c7b82 */ /* 0x002e220000000800 */
[----:B------:R-:W-:Y:S01]  /*08f0*/  IADD3 R2, P0, PT, R18, 0x10, RZ ;  /* 0x0000001012027810 */ /* 0x000fe20007f1e0ff */
[----:B------:R-:W-:Y:S01]  /*0900*/  VIADD R3, R3, 0x4 ;  /* 0x0000000403037836 */ /* 0x000fe20000000000 */
[----:B------:R-:W-:Y:S01]  /*0910*/  IADD3 R0, P1, PT, R20, 0x10, RZ ;  /* 0x0000001014007810 */ /* 0x000fe20007f3e0ff */
[----:B------:R-:W-:Y:S01]  /*0920*/  VIADD R4, R4, 0x4 ;  /* 0x0000000404047836 */ /* 0x000fe20000000000 */
[----:B------:R-:W-:Y:S02]  /*0930*/  IADD3.X R19, PT, PT, RZ, R19, RZ, P0, !PT ;  /* 0x00000013ff137210 */ /* 0x000fe400007fe4ff */
[----:B------:R-:W-:Y:S01]  /*0940*/  ISETP.NE.AND P0, PT, R3, RZ, PT ;  /* 0x000000ff0300720c */ /* 0x000fe20003f05270 */
[----:B------:R-:W-:Y:S01]  /*0950*/  IMAD.X R21, RZ, RZ, R21, P1 ;  /* 0x000000ffff157224 */ /* 0x000fe200008e0615 */
[C---:B0-----:R-:W-:Y:S01]  /*0960*/  LEA R7, R12.reuse, R7, 0x2 ;  /* 0x000000070c077211 */ /* 0x041fe200078e10ff */
[C---:B------:R-:W-:Y:S01]  /*0970*/  IMAD R6, R12.reuse, 0x4, R6 ;  /* 0x000000040c067824 */ /* 0x040fe200078e0206 */
[C---:B------:R-:W-:Y:S01]  /*0980*/  LEA R23, R12.reuse, R23, 0x2 ;  /* 0x000000170c177211 */ /* 0x040fe200078e10ff */
[----:B------:R-:W-:-:S08]  /*0990*/  IMAD R5, R12, 0x4, R5 ;  /* 0x000000040c057824 */ /* 0x000fd000078e0205 */
[----:B------:R-:W-:Y:S05]  /*09a0*/  @P0 BRA `(.L_x_16) ;  /* 0xfffffff800340947 */ /* 0x000fea000383ffff */
.L_x_7:
[----:B------:R-:W-:-:S13]  /*09b0*/  ISETP.NE.AND P0, PT, R24, RZ, PT ;  /* 0x000000ff1800720c */ /* 0x000fda0003f05270 */
[----:B------:R-:W-:Y:S05]  /*09c0*/  @!P0 EXIT ;  /* 0x000000000000894d */ /* 0x000fea0003800000 */
[----:B------:R-:W0:Y:S01]  /*09d0*/  LDC.64 R6, c[0x0][0x398] ;  /* 0x0000e600ff067b82 */ /* 0x000e220000000a00 */
[----:B------:R-:W-:Y:S01]  /*09e0*/  IMAD R27, R22, R12, R27 ;  /* 0x0000000c161b7224 */ /* 0x000fe200078e021b */
[----:B------:R-:W1:Y:S01]  /*09f0*/  LDCU UR5, c[0x0][0x3a0] ;  /* 0x00007400ff0577ac */ /* 0x000e620008000800 */
[----:B------:R-:W-:Y:S02]  /*0a00*/  IMAD.IADD R25, R25, 0x1, R22 ;  /* 0x0000000119197824 */ /* 0x000fe400078e0216 */
[----:B------:R-:W-:-:S03]  /*0a10*/  IMAD.MOV R24, RZ, RZ, -R24 ;  /* 0x000000ffff187224 */ /* 0x000fc600078e0a18 */
[----:B------:R-:W2:Y:S08]  /*0a20*/  LDC.64 R14, c[0x0][0x390] ;  /* 0x0000e400ff0e7b82 */ /* 0x000eb00000000a00 */
[----:B------:R-:W3:Y:S08]  /*0a30*/  LDC.64 R2, c[0x0][0x380] ;  /* 0x0000e000ff027b82 */ /* 0x000ef00000000a00 */
[----:B------:R-:W4:Y:S01]  /*0a40*/  LDC.64 R4, c[0x0][0x388] ;  /* 0x0000e200ff047b82 */ /* 0x000f220000000a00 */
[----:B0-----:R-:W-:-:S04]  /*0a50*/  IMAD.WIDE.U32 R6, R22, 0x4, R6 ;  /* 0x0000000416067825 */ /* 0x001fc800078e0006 */
[----:B------:R-:W-:Y:S01]  /*0a60*/  IMAD.MOV.U32 R13, RZ, RZ, R7 ;  /* 0x000000ffff0d7224 */ /* 0x000fe200078e0007 */
[----:B------:R-:W-:Y:S01]  /*0a70*/  MOV R12, R6 ;  /* 0x00000006000c7202 */ /* 0x000fe20000000f00 */
[----:B--2---:R-:W-:-:S04]  /*0a80*/  IMAD.WIDE.U32 R14, R22, 0x4, R14 ;  /* 0x00000004160e7825 */ /* 0x004fc800078e000e */
[----:B-1----:R-:W-:-:S07]  /*0a90*/  IMAD.MOV.U32 R0, RZ, RZ, R14 ;  /* 0x000000ffff007224 */ /* 0x002fce00078e000e */
.L_x_19:
[----:B---3--:R-:W-:-:S04]  /*0aa0*/  IMAD.WIDE R16, R25, 0x4, R2 ;  /* 0x0000000419107825 */ /* 0x008fc800078e0202 */
[----:B----4-:R-:W-:Y:S01]  /*0ab0*/  IMAD.WIDE R6, R25, 0x4, R4 ;  /* 0x0000000419067825 */ /* 0x010fe200078e0204 */
[----:B------:R-:W2:Y:S04]  /*0ac0*/  LDG.E R19, desc[UR12][R16.64] ;  /* 0x0000000c10137981 */ /* 0x000ea8000c1e1900 */
[----:B------:R-:W2:Y:S01]  /*0ad0*/  LDG.E R18, desc[UR12][R6.64] ;  /* 0x0000000c06127981 */ /* 0x000ea2000c1e1900 */
[----:B------:R-:W-:Y:S01]  /*0ae0*/  IADD3 R24, PT, PT, R24, 0x1, RZ ;  /* 0x0000000118187810 */ /* 0x000fe20007ffe0ff */
[----:B------:R-:W-:Y:S03]  /*0af0*/  BSSY.RECONVERGENT B0, `(.L_x_17) ;  /* 0x0000017000007945 */ /* 0x000fe60003800200 */
[----:B------:R-:W-:-:S02]  /*0b00*/  ISETP.NE.AND P0, PT, R24, RZ, PT ;  /* 0x000000ff1800720c */ /* 0x000fc40003f05270 */
        /* <DEDUP_REMOVED lines=10> */
[----:B0-----:R-:W-:Y:S01]  /*0bb0*/  ISETP.EQ.U32.AND P1, PT, R16, UR4, PT ;  /* 0x0000000410007c0c */ /* 0x001fe2000bf22070 */
[----:B------:R-:W-:Y:S01]  /*0bc0*/  IMAD.WIDE R16, R27, 0x4, R4 ;  /* 0x000000041b107825 */ /* 0x000fe200078e0204 */
[----:B--2---:R-:W-:-:S02]  /*0bd0*/  VIADDMNMX R19, R19, -R18, R14, PT ;  /* 0x8000001213137246 */ /* 0x004fc4000380010e */
[----:B------:R-:W-:Y:S02]  /*0be0*/  MOV R14, R0 ;  /* 0x00000000000e7202 */ /* 0x000fe40000000f00 */
[----:B------:R-:W0:Y:S01]  /*0bf0*/  REDUX.SUM UR6, R19 ;  /* 0x00000000130673c4 */ /* 0x000e22000000c000 */
[----:B------:R-:W-:-:S05]  /*0c00*/  IMAD.MOV R23, RZ, RZ, -R19 ;  /* 0x000000ffff177224 */ /* 0x000fca00078e0a13 */
[----:B------:R1:W-:Y:S01]  /*0c10*/  REDG.E.ADD.STRONG.GPU desc[UR12][R10.64], R23 ;  /* 0x000000170a00798e */ /* 0x0003e2000c12e10c */
[----:B0-----:R-:W-:-:S05]  /*0c20*/  IMAD.U32 R21, RZ, RZ, UR6 ;  /* 0x00000006ff157e24 */ /* 0x001fca000f8e00ff */
[----:B------:R1:W-:Y:S04]  /*0c30*/  @P1 REDG.E.ADD.STRONG.GPU desc[UR12][R14.64], R21 ;  /* 0x000000150e00198e */ /* 0x0003e8000c12e10c */
[----:B------:R1:W-:Y:S04]  /*0c40*/  REDG.E.ADD.STRONG.GPU desc[UR12][R6.64], R19 ;  /* 0x000000130600798e */ /* 0x0003e8000c12e10c */
[----:B------:R1:W-:Y:S02]  /*0c50*/  REDG.E.ADD.STRONG.GPU desc[UR12][R16.64], R23 ;  /* 0x000000171000798e */ /* 0x0003e4000c12e10c */
.L_x_18:
[----:B------:R-:W-:Y:S05]  /*0c60*/  BSYNC.RECONVERGENT B0 ;  /* 0x0000000000007941 */ /* 0x000fea0003800200 */
.L_x_17:
[----:B------:R-:W-:Y:S01]  /*0c70*/  IADD3 R12, P2, PT, R12, 0x4, RZ ;  /* 0x000000040c0c7810 */ /* 0x000fe20007f5e0ff */
[----:B------:R-:W-:Y:S01]  /*0c80*/  VIADD R25, R25, 0x1 ;  /* 0x0000000119197836 */ /* 0x000fe20000000000 */
[----:B------:R-:W-:Y:S01]  /*0c90*/  IADD3 R0, P1, PT, R0, 0x4, RZ ;  /* 0x0000000400007810 */ /* 0x000fe20007f3e0ff */
[----:B------:R-:W-:Y:S02]  /*0ca0*/  VIADD R27, R27, UR5 ;  /* 0x000000051b1b7c36 */ /* 0x000fe40008000000 */
[----:B------:R-:W-:Y:S01]  /*0cb0*/  IMAD.X R13, RZ, RZ, R13, P2 ;  /* 0x000000ffff0d7224 */ /* 0x000fe200010e060d */
[----:B-1----:R-:W-:Y:S01]  /*0cc0*/  IADD3.X R15, PT, PT, RZ, R15, RZ, P1, !PT ;  /* 0x0000000fff0f7210 */ /* 0x002fe20000ffe4ff */
[----:B------:R-:W-:Y:S08]  /*0cd0*/  @P0 BRA `(.L_x_19) ;  /* 0xfffffffc00700947 */ /* 0x000ff0000383ffff */
[----:B------:R-:W-:Y:S05]  /*0ce0*/  EXIT ;  /* 0x000000000000794d */ /* 0x000fea0003800000 */
.L_x_20:
        /* <DEDUP_REMOVED lines=9> */
.L_x_27:


//--------------------- .text._Z26initializeFlowExcessHeightPiS_S_ii --------------------------
	.section	.text._Z26initializeFlowExcessHeightPiS_S_ii,"ax",@progbits
	.align	128
        .global         _Z26initializeFlowExcessHeightPiS_S_ii
        .type           _Z26initializeFlowExcessHeightPiS_S_ii,@function
        .size           _Z26initializeFlowExcessHeightPiS_S_ii,(.L_x_28 - _Z26initializeFlowExcessHeightPiS_S_ii)
        .other          _Z26initializeFlowExcessHeightPiS_S_ii,@"STO_CUDA_ENTRY STV_DEFAULT"
_Z26initializeFlowExcessHeightPiS_S_ii:
.text._Z26initializeFlowExcessHeightPiS_S_ii:
[----:B------:R-:W-:Y:S01]  /*0000*/  LDC R1, c[0x0][0x37c] ;  /* 0x0000df00ff017b82 */ /* 0x000fe20000000800 */
[----:B------:R-:W0:Y:S07]  /*0010*/  S2R R2, SR_TID.X ;  /* 0x0000000000027919 */ /* 0x000e2e0000002100 */
[----:B------:R-:W0:Y:S08]  /*0020*/  S2UR UR4, SR_CTAID.X ;  /* 0x00000000000479c3 */ /* 0x000e300000002500 */
[----:B------:R-:W0:Y:S08]  /*0030*/  LDC R3, c[0x0][0x360] ;  /* 0x0000d800ff037b82 */ /* 0x000e300000000800 */
[----:B------:R-:W1:Y:S01]  /*0040*/  LDC R0, c[0x0][0x398] ;  /* 0x0000e600ff007b82 */ /* 0x000e620000000800 */
[----:B0-----:R-:W-:-:S05]  /*0050*/  IMAD R3, R3, UR4, R2 ;  /* 0x0000000403037c24 */ /* 0x001fca000f8e0202 */
[----:B-1----:R-:W-:-:S13]  /*0060*/  ISETP.GE.AND P0, PT, R3, R0, PT ;  /* 0x000000000300720c */ /* 0x002fda0003f06270 */
[----:B------:R-:W-:Y:S05]  /*0070*/  @P0 EXIT ;  /* 0x000000000000094d */ /* 0x000fea0003800000 */
[----:B------:R-:W-:Y:S01]  /*0080*/  ISETP.GE.AND P0, PT, R0, 0x1, PT ;  /* 0x000000010000780c */ /* 0x000fe20003f06270 */
[----:B------:R-:W0:-:S12]  /*0090*/  LDCU.64 UR6, c[0x0][0x358] ;  /* 0x00006b00ff0677ac */ /* 0x000e180008000a00 */
[----:B------:R-:W-:Y:S05]  /*00a0*/  @!P0 BRA `(.L_x_21) ;  /* 0x0000000000d88947 */ /* 0x000fea0003800000 */
[C---:B------:R-:W-:Y:S01]  /*00b0*/  ISETP.GE.U32.AND P1, PT, R0.reuse, 0x8, PT ;  /* 0x000000080000780c */ /* 0x040fe20003f26070 */
[----:B------:R-:W-:Y:S01]  /*00c0*/  IMAD R2, R3, R0, RZ ;  /* 0x0000000003027224 */ /* 0x000fe200078e02ff */
[----:B------:R-:W-:Y:S01]  /*00d0*/  LOP3.LUT R8, R0, 0x7, RZ, 0xc0, !PT ;  /* 0x0000000700087812 */ /* 0x000fe200078ec0ff */
[----:B------:R-:W-:-:S03]  /*00e0*/  IMAD.MOV.U32 R7, RZ, RZ, RZ ;  /* 0x000000ffff077224 */ /* 0x000fc600078e00ff */
[----:B------:R-:W-:-:S07]  /*00f0*/  ISETP.NE.AND P0, PT, R8, RZ, PT ;  /* 0x000000ff0800720c */ /* 0x000fce0003f05270 */
[----:B------:R-:W-:Y:S06]  /*0100*/  @!P1 BRA `(.L_x_22) ;  /* 0x0000000000549947 */ /* 0x000fec0003800000 */
[----:B------:R-:W1:Y:S01]  /*0110*/  LDCU.64 UR4, c[0x0][0x380] ;  /* 0x00007000ff0477ac */ /* 0x000e620008000a00 */
[----:B------:R-:W-:Y:S01]  /*0120*/  LOP3.LUT R7, R0, 0x7ffffff8, RZ, 0xc0, !PT ;  /* 0x7ffffff800077812 */ /* 0x000fe200078ec0ff */
[----:B------:R-:W-:-:S04]  /*0130*/  IMAD.MOV.U32 R9, RZ, RZ, R2 ;  /* 0x000000ffff097224 */ /* 0x000fc800078e0002 */
[----:B------:R-:W-:Y:S01]  /*0140*/  IMAD.MOV R6, RZ, RZ, -R7 ;  /* 0x000000ffff067224 */ /* 0x000fe200078e0a07 */
[----:B-1----:R-:W-:-:S04]  /*0150*/  UIADD3 UR4, UP0, UPT, UR4, 0x10, URZ ;  /* 0x0000001004047890 */ /* 0x002fc8000ff1e0ff */
[----:B------:R-:W-:-:S12]  /*0160*/  UIADD3.X UR5, UPT, UPT, URZ, UR5, URZ, UP0, !UPT ;  /* 0x00000005ff057290 */ /* 0x000fd800087fe4ff */
.L_x_23:
[----:B------:R-:W-:Y:S01]  /*0170*/  VIADD R6, R6, 0x8 ;  /* 0x0000000806067836 */ /* 0x000fe20000000000 */
[----:B-1----:R-:W-:Y:S01]  /*0180*/  MOV R5, UR5 ;  /* 0x0000000500057c02 */ /* 0x002fe20008000f00 */
[----:B------:R-:W-:-:S03]  /*0190*/  IMAD.U32 R4, RZ, RZ, UR4 ;  /* 0x00000004ff047e24 */ /* 0x000fc6000f8e00ff */
[----:B------:R-:W-:Y:S01]  /*01a0*/  ISETP.NE.AND P1, PT, R6, RZ, PT ;  /* 0x000000ff0600720c */ /* 0x000fe20003f25270 */
[----:B------:R-:W-:-:S04]  /*01b0*/  IMAD.WIDE R4, R9, 0x4, R4 ;  /* 0x0000000409047825 */ /* 0x000fc800078e0204 */
[----:B------:R-:W-:Y:S01]  /*01c0*/  VIADD R9, R9, 0x8 ;  /* 0x0000000809097836 */ /* 0x000fe20000000000 */
[----:B0-----:R1:W-:Y:S04]  /*01d0*/  STG.E desc[UR6][R4.64+-0x10], RZ ;  /* 0xfffff0ff04007986 */ /* 0x0013e8000c101906 */
[----:B------:R1:W-:Y:S04]  /*01e0*/  STG.E desc[UR6][R4.64+-0xc], RZ ;  /* 0xfffff4ff04007986 */ /* 0x0003e8000c101906 */
[----:B------:R1:W-:Y:S04]  /*01f0*/  STG.E desc[UR6][R4.64+-0x8], RZ ;  /* 0xfffff8ff04007986 */ /* 0x0003e8000c101906 */
[----:B------:R1:W-:Y:S04]  /*0200*/  STG.E desc[UR6][R4.64+-0x4], RZ ;  /* 0xfffffcff04007986 */ /* 0x0003e8000c101906 */
[----:B------:R1:W-:Y:S04]  /*0210*/  STG.E desc[UR6][R4.64], RZ ;  /* 0x000000ff04007986 */ /* 0x0003e8000c101906 */
[----:B------:R1:W-:Y:S04]  /*0220*/  STG.E desc[UR6][R4.64+0x4], RZ ;  /* 0x000004ff04007986 */ /* 0x0003e8000c101906 */
[----:B------:R1:W-:Y:S04]  /*0230*/  STG.E desc[UR6][R4.64+0x8], RZ ;  /* 0x000008ff04007986 */ /* 0x0003e8000c101906 */
[----:B------:R1:W-:Y:S01]  /*0240*/  STG.E desc[UR6][R4.64+0xc], RZ ;  /* 0x00000cff04007986 */ /* 0x0003e2000c101906 */
[----:B------:R-:W-:Y:S05]  /*0250*/  @P1 BRA `(.L_x_23) ;  /* 0xfffffffc00c41947 */ /* 0x000fea000383ffff */
.L_x_22:
[----:B------:R-:W-:Y:S05]  /*0260*/  @!P0 BRA `(.L_x_21) ;  /* 0x0000000000688947 */ /* 0x000fea0003800000 */
[----:B------:R-:W-:Y:S02]  /*0270*/  ISETP.GE.U32.AND P0, PT, R8, 0x4, PT ;  /* 0x000000040800780c */ /* 0x000fe40003f06070 */
[----:B------:R-:W-:-:S04]  /*0280*/  LOP3.LUT R6, R0, 0x3, RZ, 0xc0, !PT ;  /* 0x0000000300067812 */ /* 0x000fc800078ec0ff */
[----:B------:R-:W-:-:S07]  /*0290*/  ISETP.NE.AND P1, PT, R6, RZ, PT ;  /* 0x000000ff0600720c */ /* 0x000fce0003f25270 */
[----:B------:R-:W-:Y:S06]  /*02a0*/  @!P0 BRA `(.L_x_24) ;  /* 0x0000000000208947 */ /* 0x000fec0003800000 */
[----:B-1----:R-:W1:Y:S01]  /*02b0*/  LDC.64 R4, c[0x0][0x380] ;  /* 0x0000e000ff047b82 */ /* 0x002e620000000a00 */
[----:B------:R-:W-:Y:S01]  /*02c0*/  IADD3 R9, PT, PT, R2, R7, RZ ;  /* 0x0000000702097210 */ /* 0x000fe20007ffe0ff */
[----:B------:R-:W-:-:S04]  /*02d0*/  VIADD R7, R7, 0x4 ;  /* 0x0000000407077836 */ /* 0x000fc80000000000 */
[----:B-1----:R-:W-:-:S05]  /*02e0*/  IMAD.WIDE R4, R9, 0x4, R4 ;  /* 0x0000000409047825 */ /* 0x002fca00078e0204 */
[----:B0-----:R2:W-:Y:S04]  /*02f0*/  STG.E desc[UR6][R4.64], RZ ;  /* 0x000000ff04007986 */ /* 0x0015e8000c101906 */
[----:B------:R2:W-:Y:S04]  /*0300*/  STG.E desc[UR6][R4.64+0x4], RZ ;  /* 0x000004ff04007986 */ /* 0x0005e8000c101906 */
[----:B------:R2:W-:Y:S04]  /*0310*/  STG.E desc[UR6][R4.64+0x8], RZ ;  /* 0x000008ff04007986 */ /* 0x0005e8000c101906 */
[----:B------:R2:W-:Y:S02]  /*0320*/  STG.E desc[UR6][R4.64+0xc], RZ ;  /* 0x00000cff04007986 */ /* 0x0005e4000c101906 */
.L_x_24:
[----:B------:R-:W-:Y:S05]  /*0330*/  @!P1 BRA `(.L_x_21) ;  /* 0x0000000000349947 */ /* 0x000fea0003800000 */
[----:B-12---:R-:W-:Y:S02]  /*0340*/  LOP3.LUT R4, R0, 0x1, RZ, 0xc0, !PT ;  /* 0x0000000100047812 */ /* 0x006fe400078ec0ff */
[----:B------:R-:W-:Y:S02]  /*0350*/  ISETP.NE.AND P0, PT, R6, 0x1, PT ;  /* 0x000000010600780c */ /* 0x000fe40003f05270 */
[----:B------:R-:W-:-:S11]  /*0360*/  ISETP.NE.U32.AND P1, PT, R4, 0x1, PT ;  /* 0x000000010400780c */ /* 0x000fd60003f25070 */
[----:B------:R-:W1:Y:S01]  /*0370*/  @P0 LDC.64 R4, c[0x0][0x380] ;  /* 0x0000e000ff040b82 */ /* 0x000e620000000a00 */
[----:B------:R-:W-:Y:S01]  /*0380*/  @P0 IMAD.IADD R13, R2, 0x1, R7 ;  /* 0x00000001020d0824 */ /* 0x000fe200078e0207 */
[----:B------:R-:W-:-:S05]  /*0390*/  @P0 IADD3 R7, PT, PT, R7, 0x2, RZ ;  /* 0x0000000207070810 */ /* 0x000fca0007ffe0ff */
[----:B------:R-:W-:Y:S01]  /*03a0*/  @!P1 IMAD.IADD R11, R2, 0x1, R7 ;  /* 0x00000001020b9824 */ /* 0x000fe200078e0207 */
[----:B------:R-:W2:Y:S01]  /*03b0*/  @!P1 LDC.64 R8, c[0x0][0x380] ;  /* 0x0000e000ff089b82 */ /* 0x000ea20000000a00 */
[----:B-1----:R-:W-:-:S05]  /*03c0*/  @P0 IMAD.WIDE R6, R13, 0x4, R4 ;  /* 0x000000040d060825 */ /* 0x002fca00078e0204 */
[----:B0-----:R3:W-:Y:S01]  /*03d0*/  @P0 STG.E desc[UR6][R6.64], RZ ;  /* 0x000000ff06000986 */ /* 0x0017e2000c101906 */
[----:B--2---:R-:W-:-:S03]  /*03e0*/  @!P1 IMAD.WIDE R4, R11, 0x4, R8 ;  /* 0x000000040b049825 */ /* 0x004fc600078e0208 */
[----:B------:R3:W-:Y:S04]  /*03f0*/  @P0 STG.E desc[UR6][R6.64+0x4], RZ ;  /* 0x000004ff06000986 */ /* 0x0007e8000c101906 */
[----:B------:R3:W-:Y:S02]  /*0400*/  @!P1 STG.E desc[UR6][R4.64], RZ ;  /* 0x000000ff04009986 */ /* 0x0007e4000c101906 */
.L_x_21:
[----:B-123--:R-:W1:Y:S01]  /*0410*/  LDC.64 R4, c[0x0][0x388] ;  /* 0x0000e200ff047b82 */ /* 0x00ee620000000a00 */
[----:B------:R-:W2:Y:S07]  /*0420*/  LDCU UR4, c[0x0][0x39c] ;  /* 0x00007380ff0477ac */ /* 0x000eae0008000800 */
[----:B------:R-:W3:Y:S01]  /*0430*/  LDC.64 R6, c[0x0][0x390] ;  /* 0x0000e400ff067b82 */ /* 0x000ee20000000a00 */
[----:B--2---:R-:W-:-:S04]  /*0440*/  ISETP.NE.AND P0, PT, R3, UR4, PT ;  /* 0x0000000403007c0c */ /* 0x004fc8000bf05270 */
[----:B------:R-:W-:Y:S01]  /*0450*/  SEL R9, R0, RZ, !P0 ;  /* 0x000000ff00097207 */ /* 0x000fe20004000000 */
[----:B-1----:R-:W-:-:S04]  /*0460*/  IMAD.WIDE R4, R3, 0x4, R4 ;  /* 0x0000000403047825 */ /* 0x002fc800078e0204 */
[----:B---3--:R-:W-:Y:S01]  /*0470*/  IMAD.WIDE R2, R3, 0x4, R6 ;  /* 0x0000000403027825 */ /* 0x008fe200078e0206 */
[----:B------:R-:W-:-:S05]  /*0480*/  SEL R7, RZ, 0xf4240, P0 ;  /* 0x000f4240ff077807 */ /* 0x000fca0000000000 */
[----:B0-----:R-:W-:Y:S04]  /*0490*/  STG.E desc[UR6][R4.64], R7 ;  /* 0x0000000704007986 */ /* 0x001fe8000c101906 */
[----:B------:R-:W-:Y:S01]  /*04a0*/  STG.E desc[UR6][R2.64], R9 ;  /* 0x0000000902007986 */ /* 0x000fe2000c101906 */
[----:B------:R-:W-:Y:S05]  /*04b0*/  EXIT ;  /* 0x000000000000794d */ /* 0x000fea0003800000 */
.L_x_25:
        /* <DEDUP_REMOVED lines=12> */
.L_x_28:


//--------------------- .nv.shared.reserved.0     --------------------------
	.section	.nv.shared.reserved.0,"aw",@nobits
	.weak		__nv_reservedSMEM_offset_0_alias
	.size		__nv_reservedSMEM_offset_0_alias, 0, 64
	.other		__nv_reservedSMEM_offset_0_alias,@"STO_CUDA_RESERVED_SHARED STV_DEFAULT"
__nv_reservedSMEM_offset_0_alias:
	.zero		0
	.zero		64


//--------------------- .nv.constant0._Z13relabelKernelPiS_S_S_i --------------------------
	.section	.nv.constant0._Z13relabelKernelPiS_S_S_i,"a",@progbits
	.sectionflags	@""
	.align	4
.nv.constant0._Z13relabelKernelPiS_S_S_i:
	.zero		932


//--------------------- .nv.constant0._Z10pushKernelPiS_S_S_i --------------------------
	.section	.nv.constant0._Z10pushKernelPiS_S_S_i,"a",@progbits
	.sectionflags	@""
	.align	4
.nv.constant0._Z10pushKernelPiS_S_S_i:
	.zero		932


//--------------------- .nv.constant0._Z26initializeFlowExcessHeightPiS_S_ii --------------------------
	.section	.nv.constant0._Z26initializeFlowExcessHeightPiS_S_ii,"a",@progbits
	.sectionflags	@""
	.align	4
.nv.constant0._Z26initializeFlowExcessHeightPiS_S_ii:
	.zero		928


//--------------------- SYMBOLS --------------------------

	.type		.nv.reservedSmem.offset0,@object
	.size		.nv.reservedSmem.offset0,0x4
